def attn_fwd(
    Q,
    K,
    V,
    Out,
    Lse,
    sm_scale,
    stride_qz,
    stride_qh,
    stride_qm,
    stride_qk,
    stride_kz,
    stride_kh,
    stride_kn,
    stride_kk,
    stride_vz,
    stride_vh,
    stride_vn,
    stride_vk,
    stride_oz,
    stride_oh,
    stride_om,
    stride_ok,
    seqlen_q,
    seqlen_k,
    BLOCK_M: tl.constexpr,
    BLOCK_N: tl.constexpr,
    HEAD_DIM: tl.constexpr,
    CAUSAL: tl.constexpr,
):
    start_m = tl.program_id(0)
    off_hz = tl.program_id(1)
    q_off = off_hz * stride_qh
    k_off = off_hz * stride_kh
    v_off = off_hz * stride_vh
    offs_m = start_m * BLOCK_M + tl.arange(0, BLOCK_M)
    offs_d = tl.arange(0, HEAD_DIM)
    offs_n = tl.arange(0, BLOCK_N)
    q_ptrs = Q + q_off + offs_m[:, None] * stride_qm + offs_d[None, :] * stride_qk
    k_ptrs = K + k_off + offs_d[:, None] * stride_kk + offs_n[None, :] * stride_kn
    v_ptrs = V + v_off + offs_n[:, None] * stride_vn + offs_d[None, :] * stride_vk
    m_i = tl.full([BLOCK_M], float("-inf"), dtype=tl.float32)
    l_i = tl.zeros([BLOCK_M], dtype=tl.float32) + 1.0
    acc = tl.zeros([BLOCK_M, HEAD_DIM], dtype=tl.float32)
    q = tl.load(q_ptrs)
    acc, l_i, m_i = _attn_fwd_inner(
        acc,
        l_i,
        m_i,
        q,
        k_ptrs,
        v_ptrs,
        sm_scale,
        stride_kn,
        stride_vn,
        start_m,
        seqlen_k,
        BLOCK_M,
        BLOCK_N,
        HEAD_DIM,
        CAUSAL,
    )
    acc = acc / l_i[:, None]
    lse = m_i + tl.math.log2(l_i) / 1.4426950408889634
    o_ptrs = (
        Out
        + off_hz * stride_oh
        + offs_m[:, None] * stride_om
        + offs_d[None, :] * stride_ok
    )
    tl.store(o_ptrs, acc.to(Out.dtype.element_ty))
    tl.store(Lse + off_hz * seqlen_q + offs_m, lse)

# config = {"BLOCK_M": 32, "BLOCK_N": 16, "HEAD_DIM": 256, "arch": "sm_80", "causal": true, "dtype": "bf16", "num_stages": 2, "num_warps": 4}
# arch = sm_80


// ===== COMPILED SASS (sm_80) =====

	.target	sm_80

	.elftype	@"ET_EXEC"


//--------------------- .note.nv.tkinfo           --------------------------
	.section	.note.nv.tkinfo,"",@"SHT_NOTE"
	.sectionflags	@"SHF_NOTE_NV_TKINFO"
	.tkinfo
        /*0018*/ 	.word	0x00000002
        /*0030*/ 	.string	""
        /*0030*/ 	.string	"ptxas"
        /*0030*/ 	.string	"Cuda compilation tools, release 13.0, V13.0.88"
        /*0030*/ 	.string	"Build cuda_13.0.r13.0/compiler.36424714_0"
        /*0030*/ 	.string	"-v  -suppress-debug-info  -lineinfo  -arch sm_80 "



//--------------------- .note.nv.cuinfo           --------------------------
	.section	.note.nv.cuinfo,"",@"SHT_NOTE"
	.sectionflags	@"SHF_NOTE_NV_CUINFO"
        /*0018*/ 	.short	0x0002
        /*001a*/ 	.short	0x0050
        /*001c*/ 	.short	0x0082
	.zero		2


//--------------------- .nv.info                  --------------------------
	.section	.nv.info,"",@"SHT_CUDA_INFO"
	.align	4


	//----- nvinfo : EIATTR_REGCOUNT
	.align		4
        /*0000*/ 	.byte	0x04, 0x2f
        /*0002*/ 	.short	(.L_2 - .L_1)
	.align		4
.L_1:
        /*0004*/ 	.word	index@(attn_fwd)
        /*0008*/ 	.word	0x000000ff


	//----- nvinfo : EIATTR_FRAME_SIZE
	.align		4
.L_2:
        /*000c*/ 	.byte	0x04, 0x11
        /*000e*/ 	.short	(.L_4 - .L_3)
	.align		4
.L_3:
        /*0010*/ 	.word	index@(attn_fwd)
        /*0014*/ 	.word	0x00000050


	//----- nvinfo : EIATTR_MIN_STACK_SIZE
	.align		4
.L_4:
        /*0018*/ 	.byte	0x04, 0x12
        /*001a*/ 	.short	(.L_6 - .L_5)
	.align		4
.L_5:
        /*001c*/ 	.word	index@(attn_fwd)
        /*0020*/ 	.word	0x00000050
.L_6:


//--------------------- .nv.info.attn_fwd         --------------------------
	.section	.nv.info.attn_fwd,"",@"SHT_CUDA_INFO"
	.sectionflags	@""
	.align	4


	//----- nvinfo : EIATTR_CUDA_API_VERSION
	.align		4
        /*0000*/ 	.byte	0x04, 0x37
        /*0002*/ 	.short	(.L_8 - .L_7)
.L_7:
        /*0004*/ 	.word	0x00000082


	//----- nvinfo : EIATTR_SW2861232_WAR
	.align		4
.L_8:
        /*0008*/ 	.byte	0x01, 0x35
	.zero		2


	//----- nvinfo : EIATTR_PARAM_CBANK
	.align		4
        /*000c*/ 	.byte	0x04, 0x0a
        /*000e*/ 	.short	(.L_10 - .L_9)
	.align		4
.L_9:
        /*0010*/ 	.word	index@(.nv.constant0.attn_fwd)
        /*0014*/ 	.short	0x0160
        /*0016*/ 	.short	0x0088


	//----- nvinfo : EIATTR_CBANK_PARAM_SIZE
	.align		4
.L_10:
        /*0018*/ 	.byte	0x03, 0x19
        /*001a*/ 	.short	0x0088


	//----- nvinfo : EIATTR_KPARAM_INFO
	.align		4
        /*001c*/ 	.byte	0x04, 0x17
        /*001e*/ 	.short	(.L_12 - .L_11)
.L_11:
        /*0020*/ 	.word	0x00000000
        /*0024*/ 	.short	0x0019
        /*0026*/ 	.short	0x0080
        /*0028*/ 	.byte	0x00, 0xf4, 0x21, 0x00


	//----- nvinfo : EIATTR_KPARAM_INFO
	.align		4
.L_12:
        /*002c*/ 	.byte	0x04, 0x17
        /*002e*/ 	.short	(.L_14 - .L_13)
.L_13:
        /*0030*/ 	.word	0x00000000
        /*0034*/ 	.short	0x0018
        /*0036*/ 	.short	0x0078
        /*0038*/ 	.byte	0x00, 0xf4, 0x21, 0x00


	//----- nvinfo : EIATTR_KPARAM_INFO
	.align		4
.L_14:
        /*003c*/ 	.byte	0x04, 0x17
        /*003e*/ 	.short	(.L_16 - .L_15)
.L_15:
        /*0040*/ 	.word	0x00000000
        /*0044*/ 	.short	0x0017
        /*0046*/ 	.short	0x0070
        /*0048*/ 	.byte	0x00, 0xf0, 0x11, 0x00


	//----- nvinfo : EIATTR_KPARAM_INFO
	.align		4
.L_16:
        /*004c*/ 	.byte	0x04, 0x17
        /*004e*/ 	.short	(.L_18 - .L_17)
.L_17:
        /*0050*/ 	.word	0x00000000
        /*0054*/ 	.short	0x0016
        /*0056*/ 	.short	0x006c
        /*0058*/ 	.byte	0x00, 0xf0, 0x11, 0x00


	//----- nvinfo : EIATTR_KPARAM_INFO
	.align		4
.L_18:
        /*005c*/ 	.byte	0x04, 0x17
        /*005e*/ 	.short	(.L_20 - .L_19)
.L_19:
        /*0060*/ 	.word	0x00000000
        /*0064*/ 	.short	0x0015
        /*0066*/ 	.short	0x0068
        /*0068*/ 	.byte	0x00, 0xf0, 0x11, 0x00


	//----- nvinfo : EIATTR_KPARAM_INFO
	.align		4
.L_20:
        /*006c*/ 	.byte	0x04, 0x17
        /*006e*/ 	.short	(.L_22 - .L_21)
.L_21:
        /*0070*/ 	.word	0x00000000
        /*0074*/ 	.short	0x0014
        /*0076*/ 	.short	0x0064
        /*0078*/ 	.byte	0x00, 0xf0, 0x11, 0x00


	//----- nvinfo : EIATTR_KPARAM_INFO
	.align		4
.L_22:
        /*007c*/ 	.byte	0x04, 0x17
        /*007e*/ 	.short	(.L_24 - .L_23)
.L_23:
        /*0080*/ 	.word	0x00000000
        /*0084*/ 	.short	0x0013
        /*0086*/ 	.short	0x0060
        /*0088*/ 	.byte	0x00, 0xf0, 0x11, 0x00


	//----- nvinfo : EIATTR_KPARAM_INFO
	.align		4
.L_24:
        /*008c*/ 	.byte	0x04, 0x17
        /*008e*/ 	.short	(.L_26 - .L_25)
.L_25:
        /*0090*/ 	.word	0x00000000
        /*0094*/ 	.short	0x0012
        /*0096*/ 	.short	0x005c
        /*0098*/ 	.byte	0x00, 0xf0, 0x11, 0x00


	//----- nvinfo : EIATTR_KPARAM_INFO
	.align		4
.L_26:
        /*009c*/ 	.byte	0x04, 0x17
        /*009e*/ 	.short	(.L_28 - .L_27)
.L_27:
        /*00a0*/ 	.word	0x00000000
        /*00a4*/ 	.short	0x0011
        /*00a6*/ 	.short	0x0058
        /*00a8*/ 	.byte	0x00, 0xf0, 0x11, 0x00


	//----- nvinfo : EIATTR_KPARAM_INFO
	.align		4
.L_28:
        /*00ac*/ 	.byte	0x04, 0x17
        /*00ae*/ 	.short	(.L_30 - .L_29)
.L_29:
        /*00b0*/ 	.word	0x00000000
        /*00b4*/ 	.short	0x0010
        /*00b6*/ 	.short	0x0054
        /*00b8*/ 	.byte	0x00, 0xf0, 0x11, 0x00


	//----- nvinfo : EIATTR_KPARAM_INFO
	.align		4
.L_30:
        /*00bc*/ 	.byte	0x04, 0x17
        /*00be*/ 	.short	(.L_32 - .L_31)
.L_31:
        /*00c0*/ 	.word	0x00000000
        /*00c4*/ 	.short	0x000f
        /*00c6*/ 	.short	0x0050
        /*00c8*/ 	.byte	0x00, 0xf0, 0x11, 0x00


	//----- nvinfo : EIATTR_KPARAM_INFO
	.align		4
.L_32:
        /*00cc*/ 	.byte	0x04, 0x17
        /*00ce*/ 	.short	(.L_34 - .L_33)
.L_33:
        /*00d0*/ 	.word	0x00000000
        /*00d4*/ 	.short	0x000e
        /*00d6*/ 	.short	0x004c
        /*00d8*/ 	.byte	0x00, 0xf0, 0x11, 0x00


	//----- nvinfo : EIATTR_KPARAM_INFO
	.align		4
.L_34:
        /*00dc*/ 	.byte	0x04, 0x17
        /*00de*/ 	.short	(.L_36 - .L_35)
.L_35:
        /*00e0*/ 	.word	0x00000000
        /*00e4*/ 	.short	0x000d
        /*00e6*/ 	.short	0x0048
        /*00e8*/ 	.byte	0x00, 0xf0, 0x11, 0x00


	//----- nvinfo : EIATTR_KPARAM_INFO
	.align		4
.L_36:
        /*00ec*/ 	.byte	0x04, 0x17
        /*00ee*/ 	.short	(.L_38 - .L_37)
.L_37:
        /*00f0*/ 	.word	0x00000000
        /*00f4*/ 	.short	0x000c
        /*00f6*/ 	.short	0x0044
        /*00f8*/ 	.byte	0x00, 0xf0, 0x11, 0x00


	//----- nvinfo : EIATTR_KPARAM_INFO
	.align		4
.L_38:
        /*00fc*/ 	.byte	0x04, 0x17
        /*00fe*/ 	.short	(.L_40 - .L_39)
.L_39:
        /*0100*/ 	.word	0x00000000
        /*0104*/ 	.short	0x000b
        /*0106*/ 	.short	0x0040
        /*0108*/ 	.byte	0x00, 0xf0, 0x11, 0x00


	//----- nvinfo : EIATTR_KPARAM_INFO
	.align		4
.L_40:
        /*010c*/ 	.byte	0x04, 0x17
        /*010e*/ 	.short	(.L_42 - .L_41)
.L_41:
        /*0110*/ 	.word	0x00000000
        /*0114*/ 	.short	0x000a
        /*0116*/ 	.short	0x003c
        /*0118*/ 	.byte	0x00, 0xf0, 0x11, 0x00


	//----- nvinfo : EIATTR_KPARAM_INFO
	.align		4
.L_42:
        /*011c*/ 	.byte	0x04, 0x17
        /*011e*/ 	.short	(.L_44 - .L_43)
.L_43:
        /*0120*/ 	.word	0x00000000
        /*0124*/ 	.short	0x0009
        /*0126*/ 	.short	0x0038
        /*0128*/ 	.byte	0x00, 0xf0, 0x11, 0x00


	//----- nvinfo : EIATTR_KPARAM_INFO
	.align		4
.L_44:
        /*012c*/ 	.byte	0x04, 0x17
        /*012e*/ 	.short	(.L_46 - .L_45)
.L_45:
        /*0130*/ 	.word	0x00000000
        /*0134*/ 	.short	0x0008
        /*0136*/ 	.short	0x0034
        /*0138*/ 	.byte	0x00, 0xf0, 0x11, 0x00


	//----- nvinfo : EIATTR_KPARAM_INFO
	.align		4
.L_46:
        /*013c*/ 	.byte	0x04, 0x17
        /*013e*/ 	.short	(.L_48 - .L_47)
.L_47:
        /*0140*/ 	.word	0x00000000
        /*0144*/ 	.short	0x0007
        /*0146*/ 	.short	0x0030
        /*0148*/ 	.byte	0x00, 0xf0, 0x11, 0x00


	//----- nvinfo : EIATTR_KPARAM_INFO
	.align		4
.L_48:
        /*014c*/ 	.byte	0x04, 0x17
        /*014e*/ 	.short	(.L_50 - .L_49)
.L_49:
        /*0150*/ 	.word	0x00000000
        /*0154*/ 	.short	0x0006
        /*0156*/ 	.short	0x002c
        /*0158*/ 	.byte	0x00, 0xf0, 0x11, 0x00


	//----- nvinfo : EIATTR_KPARAM_INFO
	.align		4
.L_50:
        /*015c*/ 	.byte	0x04, 0x17
        /*015e*/ 	.short	(.L_52 - .L_51)
.L_51:
        /*0160*/ 	.word	0x00000000
        /*0164*/ 	.short	0x0005
        /*0166*/ 	.short	0x0028
        /*0168*/ 	.byte	0x00, 0xf0, 0x11, 0x00


	//----- nvinfo : EIATTR_KPARAM_INFO
	.align		4
.L_52:
        /*016c*/ 	.byte	0x04, 0x17
        /*016e*/ 	.short	(.L_54 - .L_53)
.L_53:
        /*0170*/ 	.word	0x00000000
        /*0174*/ 	.short	0x0004
        /*0176*/ 	.short	0x0020
        /*0178*/ 	.byte	0x00, 0xf4, 0x21, 0x00


	//----- nvinfo : EIATTR_KPARAM_INFO
	.align		4
.L_54:
        /*017c*/ 	.byte	0x04, 0x17
        /*017e*/ 	.short	(.L_56 - .L_55)
.L_55:
        /*0180*/ 	.word	0x00000000
        /*0184*/ 	.short	0x0003
        /*0186*/ 	.short	0x0018
        /*0188*/ 	.byte	0x00, 0xf4, 0x21, 0x00


	//----- nvinfo : EIATTR_KPARAM_INFO
	.align		4
.L_56:
        /*018c*/ 	.byte	0x04, 0x17
        /*018e*/ 	.short	(.L_58 - .L_57)
.L_57:
        /*0190*/ 	.word	0x00000000
        /*0194*/ 	.short	0x0002
        /*0196*/ 	.short	0x0010
        /*0198*/ 	.byte	0x00, 0xf4, 0x21, 0x00


	//----- nvinfo : EIATTR_KPARAM_INFO
	.align		4
.L_58:
        /*019c*/ 	.byte	0x04, 0x17
        /*019e*/ 	.short	(.L_60 - .L_59)
.L_59:
        /*01a0*/ 	.word	0x00000000
        /*01a4*/ 	.short	0x0001
        /*01a6*/ 	.short	0x0008
        /*01a8*/ 	.byte	0x00, 0xf4, 0x21, 0x00


	//----- nvinfo : EIATTR_KPARAM_INFO
	.align		4
.L_60:
        /*01ac*/ 	.byte	0x04, 0x17
        /*01ae*/ 	.short	(.L_62 - .L_61)
.L_61:
        /*01b0*/ 	.word	0x00000000
        /*01b4*/ 	.short	0x0000
        /*01b6*/ 	.short	0x0000
        /*01b8*/ 	.byte	0x00, 0xf4, 0x21, 0x00


	//----- nvinfo : EIATTR_MAXREG_COUNT
	.align		4
.L_62:
        /*01bc*/ 	.byte	0x03, 0x1b
        /*01be*/ 	.short	0x00ff


	//----- nvinfo : EIATTR_NUM_BARRIERS
	.align		4
        /*01c0*/ 	.byte	0x02, 0x4c
        /*01c2*/ 	.byte	0x01
	.zero		1


	//----- nvinfo : EIATTR_ANNOTATIONS
	.align		4
        /*01c4*/ 	.byte	0x04, 0x55
        /*01c6*/ 	.short	(.L_64 - .L_63)


	//   ....[0]....
.L_63:
        /*01c8*/ 	.word	0x00000001
        /*01cc*/ 	.byte	0x10, 0x1c, 0x00, 0x00, 0x01, 0x00, 0x00, 0x00, 0xa0, 0x27, 0x00, 0x00, 0x01, 0x00, 0x00, 0x00
        /* <DEDUP_REMOVED lines=8> */
        /*025c*/ 	.byte	0xe0, 0x2a, 0x00, 0x00, 0x01, 0x00, 0x00, 0x00, 0xf0, 0x2a, 0x00, 0x00


	//----- nvinfo : EIATTR_MERCURY_ISA_VERSION
	.align		4
.L_64:
        /*0268*/ 	.byte	0x03, 0x5f
        /*026a*/ 	.short	0x0000


	//----- nvinfo : EIATTR_COOP_GROUP_MASK_REGIDS
	.align		4
        /*026c*/ 	.byte	0x04, 0x29
        /*026e*/ 	.short	(.L_66 - .L_65)


	//   ....[0]....
.L_65:
        /*0270*/ 	.word	0xffffffff


	//   ....[1]....
        /*0274*/ 	.word	0xffffffff


	//   ....[2]....
        /*0278*/ 	.word	0xffffffff


	//   ....[3]....
        /*027c*/ 	.word	0xffffffff


	//   ....[4]....
        /*0280*/ 	.word	0xffffffff


	//   ....[5]....
        /*0284*/ 	.word	0xffffffff


	//   ....[6]....
        /*0288*/ 	.word	0xffffffff


	//   ....[7]....
        /*028c*/ 	.word	0xffffffff


	//   ....[8]....
        /*0290*/ 	.word	0xffffffff


	//   ....[9]....
        /*0294*/ 	.word	0xffffffff


	//   ....[10]....
        /*0298*/ 	.word	0xffffffff


	//   ....[11]....
        /*029c*/ 	.word	0xffffffff


	//   ....[12]....
        /*02a0*/ 	.word	0xffffffff


	//   ....[13]....
        /*02a4*/ 	.word	0xffffffff


	//   ....[14]....
        /*02a8*/ 	.word	0xffffffff


	//   ....[15]....
        /*02ac*/ 	.word	0xffffffff


	//   ....[16]....
        /*02b0*/ 	.word	0xffffffff


	//   ....[17]....
        /*02b4*/ 	.word	0xffffffff


	//----- nvinfo : EIATTR_COOP_GROUP_INSTR_OFFSETS
	.align		4
.L_66:
        /*02b8*/ 	.byte	0x04, 0x28
        /*02ba*/ 	.short	(.L_68 - .L_67)


	//   ....[0]....
.L_67:
        /*02bc*/ 	.word	0x000039c0


	//   ....[1]....
        /*02c0*/ 	.word	0x000039d0


	//   ....[2]....
        /*02c4*/ 	.word	0x000039e0


	//   ....[3]....
        /*02c8*/ 	.word	0x000039f0


	//   ....[4]....
        /*02cc*/ 	.word	0x00003a40


	//   ....[5]....
        /*02d0*/ 	.word	0x00003a50


	//   ....[6]....
        /*02d4*/ 	.word	0x00003a60


	//   ....[7]....
        /*02d8*/ 	.word	0x00003a70


	//   ....[8]....
        /*02dc*/ 	.word	0x00003b20


	//   ....[9]....
        /*02e0*/ 	.word	0x00003da0


	//   ....[10]....
        /*02e4*/ 	.word	0x00003db0


	//   ....[11]....
        /*02e8*/ 	.word	0x00003dd0


	//   ....[12]....
        /*02ec*/ 	.word	0x00003de0


	//   ....[13]....
        /*02f0*/ 	.word	0x00003e30


	//   ....[14]....
        /*02f4*/ 	.word	0x00003e40


	//   ....[15]....
        /*02f8*/ 	.word	0x00003e50


	//   ....[16]....
        /*02fc*/ 	.word	0x00003e60


	//   ....[17]....
        /*0300*/ 	.word	0x00003f20


	//----- nvinfo : EIATTR_EXIT_INSTR_OFFSETS
	.align		4
.L_68:
        /*0304*/ 	.byte	0x04, 0x1c
        /*0306*/ 	.short	(.L_70 - .L_69)


	//   ....[0]....
.L_69:
        /*0308*/ 	.word	0x00007b60


	//   ....[1]....
        /*030c*/ 	.word	0x00007c00


	//----- nvinfo : EIATTR_REQNTID
	.align		4
.L_70:
        /*0310*/ 	.byte	0x04, 0x10
        /*0312*/ 	.short	(.L_72 - .L_71)
.L_71:
        /*0314*/ 	.word	0x00000080
        /*0318*/ 	.word	0x00000001
        /*031c*/ 	.word	0x00000001
.L_72:


//--------------------- .nv.callgraph             --------------------------
	.section	.nv.callgraph,"",@"SHT_CUDA_CALLGRAPH"
	.align	4
	.sectionentsize	8
	.align		4
        /*0000*/ 	.word	0x00000000
	.align		4
        /*0004*/ 	.word	0xffffffff
	.align		4
        /*0008*/ 	.word	0x00000000
	.align		4
        /*000c*/ 	.word	0xfffffffe
	.align		4
        /*0010*/ 	.word	0x00000000
	.align		4
        /*0014*/ 	.word	0xfffffffd
	.align		4
        /*0018*/ 	.word	0x00000000
	.align		4
        /*001c*/ 	.word	0xfffffffc


//--------------------- .nv.rel.action            --------------------------
	.section	.nv.rel.action,"",@"SHT_CUDA_RELOCINFO"
	.align	8
	.sectionentsize	8
        /*0000*/ 	.byte	0x73, 0x00, 0x00, 0x00, 0x00, 0x00, 0x00, 0x00, 0x00, 0x00, 0x00, 0x11, 0x25, 0x00, 0x05, 0x36


//--------------------- .nv.constant4             --------------------------
	.section	.nv.constant4,"a",@progbits
	.align	8
	.align		8
.nv.constant4:
        /*0000*/ 	.dword	_$_str


//--------------------- .nv.constant0.attn_fwd    --------------------------
	.section	.nv.constant0.attn_fwd,"a",@progbits
	.sectionflags	@""
	.align	4
.nv.constant0.attn_fwd:
	.zero		488


//--------------------- .text.attn_fwd            --------------------------
	.section	.text.attn_fwd,"ax",@progbits
	.sectioninfo	@"SHI_REGISTERS=255"
	.align	128
        .global         attn_fwd
        .type           attn_fwd,@function
        .size           attn_fwd,(.L_x_3 - attn_fwd)
        .other          attn_fwd,@"STO_CUDA_ENTRY STV_DEFAULT"
attn_fwd:
.text.attn_fwd:
[----:B------:R-:W-:Y:S02]  /*0000*/  IMAD.MOV.U32 R1, RZ, RZ, c[0x0][0x28] ;  /* 0x00000a00ff017624 */ /* 0x000fe400078e00ff */
[----:B------:R-:W0:Y:S01]  /*0010*/  S2R R124, SR_TID.X ;  /* 0x00000000007c7919 */ /* 0x000e220000002100 */
[----:B------:R-:W-:Y:S01]  /*0020*/  MOV R4, c[0x0][0x198] ;  /* 0x0000660000047a02 */ /* 0x000fe20000000f00 */
[----:B------:R-:W-:Y:S01]  /*0030*/  ULDC.64 UR6, c[0x0][0x118] ;  /* 0x0000460000067ab9 */ /* 0x000fe20000000a00 */
[----:B------:R-:W-:Y:S01]  /*0040*/  IADD3 R1, R1, -0x50, RZ ;  /* 0xffffffb001017810 */ /* 0x000fe20007ffe0ff */
[----:B------:R-:W1:Y:S04]  /*0050*/  S2R R15, SR_CTAID.X ;  /* 0x00000000000f7919 */ /* 0x000e680000002500 */
[----:B------:R-:W2:Y:S01]  /*0060*/  S2R R125, SR_CTAID.Y ;  /* 0x00000000007d7919 */ /* 0x000ea20000002600 */
[----:B0-----:R-:W-:Y:S01]  /*0070*/  SHF.R.U32.HI R2, RZ, 0x5, R124 ;  /* 0x00000005ff027819 */ /* 0x001fe2000001167c */
[----:B-1----:R-:W-:-:S03]  /*0080*/  IMAD.SHL.U32 R15, R15, 0x20, RZ ;  /* 0x000000200f0f7824 */ /* 0x002fc600078e00ff */
[----:B------:R-:W-:Y:S01]  /*0090*/  SGXT.U32 R2, R2, 0x2 ;  /* 0x000000020202781a */ /* 0x000fe20000000000 */
[----:B--2---:R-:W-:Y:S01]  /*00a0*/  IMAD R0, R125, c[0x0][0x190], RZ ;  /* 0x000064007d007a24 */ /* 0x004fe200078e02ff */
[----:B------:R-:W-:-:S03]  /*00b0*/  LOP3.LUT R3, R15, 0x1f, R124, 0xf8, !PT ;  /* 0x0000001f0f037812 */ /* 0x000fc600078ef87c */
[----:B------:R-:W-:Y:S02]  /*00c0*/  IMAD R7, R2, c[0x0][0x198], RZ ;  /* 0x0000660002077a24 */ /* 0x000fe400078e02ff */
[----:B------:R-:W-:-:S03]  /*00d0*/  IMAD R5, R3, c[0x0][0x194], RZ ;  /* 0x0000650003057a24 */ /* 0x000fc600078e02ff */
[----:B------:R-:W-:Y:S01]  /*00e0*/  LEA R11, R4, R7, 0x2 ;  /* 0x00000007040b7211 */ /* 0x000fe200078e10ff */
[----:B------:R-:W-:Y:S02]  /*00f0*/  IMAD.SHL.U32 R3, R0, 0x2, RZ ;  /* 0x0000000200037824 */ /* 0x000fe400078e00ff */
[----:B------:R-:W-:Y:S02]  /*0100*/  IMAD.SHL.U32 R6, R5, 0x2, RZ ;  /* 0x0000000205067824 */ /* 0x000fe400078e00ff */
[----:B------:R-:W-:Y:S02]  /*0110*/  IMAD R13, R4, 0x4, R11 ;  /* 0x00000004040d7824 */ /* 0x000fe400078e020b */
[----:B------:R-:W-:Y:S01]  /*0120*/  IMAD.HI R0, R0, 0x2, RZ ;  /* 0x0000000200007827 */ /* 0x000fe200078e02ff */
[----:B------:R-:W-:-:S03]  /*0130*/  IADD3 R3, P0, P1, R6, c[0x0][0x160], R3 ;  /* 0x0000580006037a10 */ /* 0x000fc6000791e003 */
[----:B------:R-:W-:-:S04]  /*0140*/  IMAD.HI R5, R5, 0x2, RZ ;  /* 0x0000000205057827 */ /* 0x000fc800078e02ff */
[C---:B------:R-:W-:Y:S01]  /*0150*/  IMAD R17, R4.reuse, 0x4, R13 ;  /* 0x0000000404117824 */ /* 0x040fe200078e020d */
[----:B------:R-:W-:Y:S02]  /*0160*/  IADD3.X R0, R5, c[0x0][0x164], R0, P0, P1 ;  /* 0x0000590005007a10 */ /* 0x000fe400007e2400 */
[C---:B------:R-:W-:Y:S02]  /*0170*/  LEA R8, P0, R7.reuse, R3, 0x1 ;  /* 0x0000000307087211 */ /* 0x040fe400078008ff */
[C---:B------:R-:W-:Y:S02]  /*0180*/  LEA R19, R4.reuse, R17, 0x2 ;  /* 0x0000001104137211 */ /* 0x040fe400078e10ff */
[-C--:B------:R-:W-:Y:S02]  /*0190*/  LEA.HI.X.SX32 R9, R7, R0.reuse, 0x1, P0 ;  /* 0x0000000007097211 */ /* 0x080fe400000f0eff */
[-C--:B------:R-:W-:Y:S01]  /*01a0*/  LEA R10, P0, R11, R3.reuse, 0x1 ;  /* 0x000000030b0a7211 */ /* 0x080fe200078008ff */
[C---:B------:R-:W-:Y:S01]  /*01b0*/  IMAD R21, R4.reuse, 0x4, R19 ;  /* 0x0000000404157824 */ /* 0x040fe200078e0213 */
[-C--:B------:R-:W-:Y:S01]  /*01c0*/  LEA R12, P1, R13, R3.reuse, 0x1 ;  /* 0x000000030d0c7211 */ /* 0x080fe200078208ff */
[----:B------:R0:W2:Y:S01]  /*01d0*/  LDG.E.U16 R5, [R8.64] ;  /* 0x0000000608057981 */ /* 0x0000a2000c1e1500 */
[----:B------:R-:W-:Y:S01]  /*01e0*/  LEA.HI.X.SX32 R11, R11, R0, 0x1, P0 ;  /* 0x000000000b0b7211 */ /* 0x000fe200000f0eff */
[----:B------:R-:W-:Y:S01]  /*01f0*/  IMAD R23, R4, 0x4, R21 ;  /* 0x0000000404177824 */ /* 0x000fe200078e0215 */
[----:B------:R-:W-:-:S02]  /*0200*/  LEA R16, P0, R17, R3, 0x1 ;  /* 0x0000000311107211 */ /* 0x000fc400078008ff */
[-C--:B------:R-:W-:Y:S01]  /*0210*/  LEA.HI.X.SX32 R13, R13, R0.reuse, 0x1, P1 ;  /* 0x000000000d0d7211 */ /* 0x080fe200008f0eff */
[----:B------:R1:W3:Y:S01]  /*0220*/  LDG.E.U16 R6, [R10.64] ;  /* 0x000000060a067981 */ /* 0x0002e2000c1e1500 */
[-C--:B------:R-:W-:Y:S02]  /*0230*/  LEA.HI.X.SX32 R17, R17, R0.reuse, 0x1, P0 ;  /* 0x0000000011117211 */ /* 0x080fe400000f0eff */
[C---:B------:R-:W-:Y:S01]  /*0240*/  LEA R18, P0, R19.reuse, R3, 0x1 ;  /* 0x0000000313127211 */ /* 0x040fe200078008ff */
[----:B------:R4:W5:Y:S01]  /*0250*/  LDG.E.U16 R7, [R12.64] ;  /* 0x000000060c077981 */ /* 0x000962000c1e1500 */
[C---:B------:R-:W-:Y:S02]  /*0260*/  LEA R25, R4.reuse, R23, 0x2 ;  /* 0x0000001704197211 */ /* 0x040fe400078e10ff */
[-C--:B------:R-:W-:Y:S01]  /*0270*/  LEA.HI.X.SX32 R19, R19, R0.reuse, 0x1, P0 ;  /* 0x0000000013137211 */ /* 0x080fe200000f0eff */
[----:B0-----:R0:W2:Y:S01]  /*0280*/  LDG.E.U16 R8, [R16.64] ;  /* 0x0000000610087981 */ /* 0x0010a2000c1e1500 */
[-C--:B------:R-:W-:Y:S01]  /*0290*/  LEA R20, P0, R21, R3.reuse, 0x1 ;  /* 0x0000000315147211 */ /* 0x080fe200078008ff */
[----:B-1----:R-:W-:Y:S01]  /*02a0*/  IMAD R11, R4, 0x4, R25 ;  /* 0x00000004040b7824 */ /* 0x002fe200078e0219 */
[----:B------:R-:W-:Y:S01]  /*02b0*/  LEA R22, P1, R23, R3, 0x1 ;  /* 0x0000000317167211 */ /* 0x000fe200078208ff */
[----:B------:R1:W2:Y:S01]  /*02c0*/  LDG.E.U16 R9, [R18.64] ;  /* 0x0000000612097981 */ /* 0x0002a2000c1e1500 */
[----:B------:R-:W-:-:S02]  /*02d0*/  LEA.HI.X.SX32 R21, R21, R0, 0x1, P0 ;  /* 0x0000000015157211 */ /* 0x000fc400000f0eff */
[----:B----4-:R-:W-:Y:S01]  /*02e0*/  LEA R12, P0, R25, R3, 0x1 ;  /* 0x00000003190c7211 */ /* 0x010fe200078008ff */
[----:B0-----:R-:W-:-:S03]  /*02f0*/  IMAD R17, R4, 0x4, R11 ;  /* 0x0000000404117824 */ /* 0x001fc600078e020b */
[-C--:B------:R-:W-:Y:S01]  /*0300*/  LEA.HI.X.SX32 R13, R25, R0.reuse, 0x1, P0 ;  /* 0x00000000190d7211 */ /* 0x080fe200000f0eff */
[----:B------:R0:W4:Y:S01]  /*0310*/  LDG.E.U16 R14, [R20.64] ;  /* 0x00000006140e7981 */ /* 0x000122000c1e1500 */
[----:B------:R-:W-:Y:S02]  /*0320*/  LEA R10, P0, R11, R3, 0x1 ;  /* 0x000000030b0a7211 */ /* 0x000fe400078008ff */
[C---:B------:R-:W-:Y:S01]  /*0330*/  LEA R25, R4.reuse, R17, 0x2 ;  /* 0x0000001104197211 */ /* 0x040fe200078e10ff */
[----:B------:R0:W2:Y:S01]  /*0340*/  LDG.E.U16 R30, [R12.64] ;  /* 0x000000060c1e7981 */ /* 0x0000a2000c1e1500 */
[-C--:B------:R-:W-:Y:S02]  /*0350*/  LEA.HI.X.SX32 R23, R23, R0.reuse, 0x1, P1 ;  /* 0x0000000017177211 */ /* 0x080fe400008f0eff */
[----:B------:R-:W-:Y:S01]  /*0360*/  LEA.HI.X.SX32 R11, R11, R0, 0x1, P0 ;  /* 0x000000000b0b7211 */ /* 0x000fe200000f0eff */
[----:B------:R-:W-:Y:S01]  /*0370*/  IMAD R27, R4, 0x4, R25 ;  /* 0x00000004041b7824 */ /* 0x000fe200078e0219 */
[-C--:B------:R-:W-:Y:S01]  /*0380*/  LEA R16, P0, R17, R3.reuse, 0x1 ;  /* 0x0000000311107211 */ /* 0x080fe200078008ff */
[----:B------:R0:W2:Y:S01]  /*0390*/  LDG.E.U16 R49, [R22.64] ;  /* 0x0000000616317981 */ /* 0x0000a2000c1e1500 */
[----:B-1----:R-:W-:-:S02]  /*03a0*/  LEA R18, P1, R25, R3, 0x1 ;  /* 0x0000000319127211 */ /* 0x002fc400078208ff */
[-C--:B------:R-:W-:Y:S01]  /*03b0*/  LEA.HI.X.SX32 R17, R17, R0.reuse, 0x1, P0 ;  /* 0x0000000011117211 */ /* 0x080fe200000f0eff */
[----:B------:R1:W2:Y:S01]  /*03c0*/  LDG.E.U16 R51, [R10.64] ;  /* 0x000000060a337981 */ /* 0x0002a2000c1e1500 */
[-C--:B0-----:R-:W-:Y:S01]  /*03d0*/  LEA R20, P0, R27, R3.reuse, 0x1 ;  /* 0x000000031b147211 */ /* 0x081fe200078008ff */
[C---:B------:R-:W-:Y:S01]  /*03e0*/  IMAD R23, R4.reuse, 0x4, R27 ;  /* 0x0000000404177824 */ /* 0x040fe200078e021b */
[-C--:B------:R-:W-:Y:S01]  /*03f0*/  LEA.HI.X.SX32 R19, R25, R0.reuse, 0x1, P1 ;  /* 0x0000000019137211 */ /* 0x080fe200008f0eff */
[----:B------:R0:W2:Y:S01]  /*0400*/  LDG.E.U16 R32, [R16.64] ;  /* 0x0000000610207981 */ /* 0x0000a2000c1e1500 */
[----:B------:R-:W-:Y:S02]  /*0410*/  LEA.HI.X.SX32 R21, R27, R0, 0x1, P0 ;  /* 0x000000001b157211 */ /* 0x000fe400000f0eff */
[----:B------:R-:W-:Y:S01]  /*0420*/  LEA R12, P0, R23, R3, 0x1 ;  /* 0x00000003170c7211 */ /* 0x000fe200078008ff */
[----:B------:R0:W2:Y:S01]  /*0430*/  LDG.E.U16 R53, [R18.64] ;  /* 0x0000000612357981 */ /* 0x0000a2000c1e1500 */
[----:B------:R-:W-:-:S02]  /*0440*/  LEA R25, R4, R23, 0x2 ;  /* 0x0000001704197211 */ /* 0x000fc400078e10ff */
[-C--:B------:R-:W-:Y:S01]  /*0450*/  LEA.HI.X.SX32 R13, R23, R0.reuse, 0x1, P0 ;  /* 0x00000000170d7211 */ /* 0x080fe200000f0eff */
[----:B------:R0:W2:Y:S02]  /*0460*/  LDG.E.U16 R34, [R20.64] ;  /* 0x0000000614227981 */ /* 0x0000a4000c1e1500 */
[C---:B------:R-:W-:Y:S01]  /*0470*/  IMAD R23, R4.reuse, 0x4, R25 ;  /* 0x0000000404177824 */ /* 0x040fe200078e0219 */
[C---:B-1----:R-:W-:Y:S01]  /*0480*/  LEA R10, P0, R25.reuse, R3, 0x1 ;  /* 0x00000003190a7211 */ /* 0x042fe200078008ff */
[----:B------:R1:W2:Y:S02]  /*0490*/  LDG.E.U16 R55, [R12.64] ;  /* 0x000000060c377981 */ /* 0x0002a4000c1e1500 */
[----:B------:R-:W-:Y:S01]  /*04a0*/  IMAD R27, R4, 0x4, R23 ;  /* 0x00000004041b7824 */ /* 0x000fe200078e0217 */
[----:B------:R-:W-:-:S04]  /*04b0*/  LEA.HI.X.SX32 R11, R25, R0, 0x1, P0 ;  /* 0x00000000190b7211 */ /* 0x000fc800000f0eff */
[----:B0-----:R-:W-:Y:S01]  /*04c0*/  LEA R19, R4, R27, 0x2 ;  /* 0x0000001b04137211 */ /* 0x001fe200078e10ff */
[----:B------:R0:W2:Y:S01]  /*04d0*/  LDG.E.U16 R36, [R10.64] ;  /* 0x000000060a247981 */ /* 0x0000a2000c1e1500 */
[----:B------:R-:W-:-:S03]  /*04e0*/  LEA R16, P0, R27, R3, 0x1 ;  /* 0x000000031b107211 */ /* 0x000fc600078008ff */
[C---:B------:R-:W-:Y:S01]  /*04f0*/  IMAD R21, R4.reuse, 0x4, R19 ;  /* 0x0000000404157824 */ /* 0x040fe200078e0213 */
[-C--:B------:R-:W-:Y:S02]  /*0500*/  LEA.HI.X.SX32 R17, R27, R0.reuse, 0x1, P0 ;  /* 0x000000001b117211 */ /* 0x080fe400000f0eff */
[-C--:B------:R-:W-:Y:S01]  /*0510*/  LEA R22, P1, R23, R3.reuse, 0x1 ;  /* 0x0000000317167211 */ /* 0x080fe200078208ff */
[C---:B------:R-:W-:Y:S01]  /*0520*/  IMAD R25, R4.reuse, 0x4, R21 ;  /* 0x0000000404197824 */ /* 0x040fe200078e0215 */
[-C--:B------:R-:W-:Y:S01]  /*0530*/  LEA R18, P0, R19, R3.reuse, 0x1 ;  /* 0x0000000313127211 */ /* 0x080fe200078008ff */
[----:B------:R0:W2:Y:S01]  /*0540*/  LDG.E.U16 R38, [R16.64] ;  /* 0x0000000610267981 */ /* 0x0000a2000c1e1500 */
[-C--:B------:R-:W-:Y:S02]  /*0550*/  LEA.HI.X.SX32 R23, R23, R0.reuse, 0x1, P1 ;  /* 0x0000000017177211 */ /* 0x080fe400008f0eff */
[----:B------:R-:W-:Y:S02]  /*0560*/  LEA.HI.X.SX32 R19, R19, R0, 0x1, P0 ;  /* 0x0000000013137211 */ /* 0x000fe400000f0eff */
[----:B-1----:R-:W-:Y:S01]  /*0570*/  LEA R12, P0, R21, R3, 0x1 ;  /* 0x00000003150c7211 */ /* 0x002fe200078008ff */
[----:B------:R1:W2:Y:S01]  /*0580*/  LDG.E.U16 R57, [R22.64] ;  /* 0x0000000616397981 */ /* 0x0002a2000c1e1500 */
[----:B------:R-:W-:-:S02]  /*0590*/  LEA R27, R4, R25, 0x2 ;  /* 0x00000019041b7211 */ /* 0x000fc400078e10ff */
[-C--:B------:R-:W-:Y:S01]  /*05a0*/  LEA.HI.X.SX32 R13, R21, R0.reuse, 0x1, P0 ;  /* 0x00000000150d7211 */ /* 0x080fe200000f0eff */
[----:B------:R1:W3:Y:S01]  /*05b0*/  LDG.E.U16 R59, [R18.64] ;  /* 0x00000006123b7981 */ /* 0x0002e2000c1e1500 */
[-C--:B------:R-:W-:Y:S02]  /*05c0*/  LEA R20, P1, R25, R3.reuse, 0x1 ;  /* 0x0000000319147211 */ /* 0x080fe400078208ff */
[-C--:B0-----:R-:W-:Y:S01]  /*05d0*/  LEA R10, P0, R27, R3.reuse, 0x1 ;  /* 0x000000031b0a7211 */ /* 0x081fe200078008ff */
[----:B------:R0:W3:Y:S01]  /*05e0*/  LDG.E.U16 R40, [R12.64] ;  /* 0x000000060c287981 */ /* 0x0000e2000c1e1500 */
[C---:B-1----:R-:W-:Y:S01]  /*05f0*/  IMAD R23, R4.reuse, 0x4, R27 ;  /* 0x0000000404177824 */ /* 0x042fe200078e021b */
[-C--:B------:R-:W-:Y:S02]  /*0600*/  LEA.HI.X.SX32 R21, R25, R0.reuse, 0x1, P1 ;  /* 0x0000000019157211 */ /* 0x080fe400008f0eff */
[-C--:B------:R-:W-:Y:S01]  /*0610*/  LEA.HI.X.SX32 R11, R27, R0.reuse, 0x1, P0 ;  /* 0x000000001b0b7211 */ /* 0x080fe200000f0eff */
[C---:B------:R-:W-:Y:S01]  /*0620*/  IMAD R25, R4.reuse, 0x4, R23 ;  /* 0x0000000404197824 */ /* 0x040fe200078e0217 */
[C---:B------:R-:W-:Y:S01]  /*0630*/  LEA R16, P0, R23.reuse, R3, 0x1 ;  /* 0x0000000317107211 */ /* 0x040fe200078008ff */
[----:B------:R1:W3:Y:S03]  /*0640*/  LDG.E.U16 R61, [R20.64] ;  /* 0x00000006143d7981 */ /* 0x0002e6000c1e1500 */
[----:B------:R-:W-:Y:S01]  /*0650*/  LEA.HI.X.SX32 R17, R23, R0, 0x1, P0 ;  /* 0x0000000017117211 */ /* 0x000fe200000f0eff */
[----:B------:R0:W3:Y:S01]  /*0660*/  LDG.E.U16 R42, [R10.64] ;  /* 0x000000060a2a7981 */ /* 0x0000e2000c1e1500 */
[----:B------:R-:W-:-:S02]  /*0670*/  LEA R23, R4, R25, 0x2 ;  /* 0x0000001904177211 */ /* 0x000fc400078e10ff */
[C---:B------:R-:W-:Y:S01]  /*0680*/  LEA R18, P0, R25.reuse, R3, 0x1 ;  /* 0x0000000319127211 */ /* 0x040fe200078008ff */
[----:B------:R0:W3:Y:S02]  /*0690*/  LDG.E.U16 R63, [R16.64] ;  /* 0x00000006103f7981 */ /* 0x0000e4000c1e1500 */
[----:B------:R-:W-:Y:S01]  /*06a0*/  IMAD R27, R4, 0x4, R23 ;  /* 0x00000004041b7824 */ /* 0x000fe200078e0217 */
[----:B------:R-:W-:-:S03]  /*06b0*/  LEA.HI.X.SX32 R19, R25, R0, 0x1, P0 ;  /* 0x0000000019137211 */ /* 0x000fc600000f0eff */
[C---:B-1----:R-:W-:Y:S01]  /*06c0*/  IMAD R21, R4.reuse, 0x4, R27 ;  /* 0x0000000404157824 */ /* 0x042fe200078e021b */
[CC--:B0-----:R-:W-:Y:S01]  /*06d0*/  LEA R12, P0, R27.reuse, R3.reuse, 0x1 ;  /* 0x000000031b0c7211 */ /* 0x0c1fe200078008ff */
[----:B------:R0:W3:Y:S03]  /*06e0*/  LDG.E.U16 R44, [R18.64] ;  /* 0x00000006122c7981 */ /* 0x0000e6000c1e1500 */
[-C--:B------:R-:W-:Y:S02]  /*06f0*/  LEA.HI.X.SX32 R13, R27, R0.reuse, 0x1, P0 ;  /* 0x000000001b0d7211 */ /* 0x080fe400000f0eff */
[C---:B------:R-:W-:Y:S02]  /*0700*/  LEA R10, P0, R21.reuse, R3, 0x1 ;  /* 0x00000003150a7211 */ /* 0x040fe400078008ff */
[----:B------:R-:W-:Y:S01]  /*0710*/  LEA R25, R4, R21, 0x2 ;  /* 0x0000001504197211 */ /* 0x000fe200078e10ff */
[----:B------:R1:W4:Y:S01]  /*0720*/  LDG.E.U16 R46, [R12.64] ;  /* 0x000000060c2e7981 */ /* 0x000322000c1e1500 */
[----:B------:R-:W-:-:S02]  /*0730*/  LEA.HI.X.SX32 R11, R21, R0, 0x1, P0 ;  /* 0x00000000150b7211 */ /* 0x000fc400000f0eff */
[-C--:B------:R-:W-:Y:S01]  /*0740*/  LEA R22, P1, R23, R3.reuse, 0x1 ;  /* 0x0000000317167211 */ /* 0x080fe200078208ff */
[C---:B------:R-:W-:Y:S01]  /*0750*/  IMAD R21, R4.reuse, 0x4, R25 ;  /* 0x0000000404157824 */ /* 0x040fe200078e0219 */
[----:B------:R-:W-:Y:S01]  /*0760*/  LEA R16, P0, R25, R3, 0x1 ;  /* 0x0000000319107211 */ /* 0x000fe200078008ff */
[----:B------:R1:W4:Y:S01]  /*0770*/  LDG.E.U16 R67, [R10.64] ;  /* 0x000000060a437981 */ /* 0x000322000c1e1500 */
[-C--:B------:R-:W-:Y:S01]  /*0780*/  LEA.HI.X.SX32 R23, R23, R0.reuse, 0x1, P1 ;  /* 0x0000000017177211 */ /* 0x080fe200008f0eff */
[----:B------:R-:W-:Y:S01]  /*0790*/  IMAD R27, R4, 0x4, R21 ;  /* 0x00000004041b7824 */ /* 0x000fe200078e0215 */
[----:B------:R-:W-:-:S03]  /*07a0*/  LEA.HI.X.SX32 R17, R25, R0, 0x1, P0 ;  /* 0x0000000019117211 */ /* 0x000fc600000f0eff */
[----:B------:R1:W4:Y:S01]  /*07b0*/  LDG.E.U16 R65, [R22.64] ;  /* 0x0000000616417981 */ /* 0x000322000c1e1500 */
[-C--:B0-----:R-:W-:Y:S02]  /*07c0*/  LEA R18, P0, R27, R3.reuse, 0x1 ;  /* 0x000000031b127211 */ /* 0x081fe400078008ff */
[----:B------:R-:W-:Y:S01]  /*07d0*/  LEA R20, P1, R21, R3, 0x1 ;  /* 0x0000000315147211 */ /* 0x000fe200078208ff */
[----:B------:R0:W4:Y:S01]  /*07e0*/  LDG.E.U16 R48, [R16.64] ;  /* 0x0000000610307981 */ /* 0x000122000c1e1500 */
[----:B------:R-:W-:Y:S02]  /*07f0*/  LEA.HI.X.SX32 R19, R27, R0, 0x1, P0 ;  /* 0x000000001b137211 */ /* 0x000fe400000f0eff */
[----:B-1----:R-:W-:-:S03]  /*0800*/  LEA R23, R4, R27, 0x2 ;  /* 0x0000001b04177211 */ /* 0x002fc600078e10ff */
[----:B------:R1:W4:Y:S01]  /*0810*/  LDG.E.U16 R50, [R18.64] ;  /* 0x0000000612327981 */ /* 0x000322000c1e1500 */
[----:B------:R-:W-:Y:S01]  /*0820*/  LEA R12, P0, R23, R3, 0x1 ;  /* 0x00000003170c7211 */ /* 0x000fe200078008ff */
[----:B------:R-:W-:-:S03]  /*0830*/  IMAD R25, R4, 0x4, R23 ;  /* 0x0000000404197824 */ /* 0x000fc600078e0217 */
[-C--:B------:R-:W-:Y:S01]  /*0840*/  LEA.HI.X.SX32 R13, R23, R0.reuse, 0x1, P0 ;  /* 0x00000000170d7211 */ /* 0x080fe200000f0eff */
[C---:B------:R-:W-:Y:S01]  /*0850*/  IMAD R23, R4.reuse, 0x4, R25 ;  /* 0x0000000404177824 */ /* 0x040fe200078e0219 */
[----:B------:R-:W-:Y:S02]  /*0860*/  LEA R10, P0, R25, R3, 0x1 ;  /* 0x00000003190a7211 */ /* 0x000fe400078008ff */
[-C--:B------:R-:W-:Y:S01]  /*0870*/  LEA.HI.X.SX32 R21, R21, R0.reuse, 0x1, P1 ;  /* 0x0000000015157211 */ /* 0x080fe200008f0eff */
[----:B------:R1:W4:Y:S01]  /*0880*/  LDG.E.U16 R71, [R12.64] ;  /* 0x000000060c477981 */ /* 0x000322000c1e1500 */
[C---:B------:R-:W-:Y:S02]  /*0890*/  LEA R27, R4.reuse, R23, 0x2 ;  /* 0x00000017041b7211 */ /* 0x040fe400078e10ff */
[-C--:B------:R-:W-:Y:S01]  /*08a0*/  LEA.HI.X.SX32 R11, R25, R0.reuse, 0x1, P0 ;  /* 0x00000000190b7211 */ /* 0x080fe200000f0eff */
[----:B------:R1:W4:Y:S02]  /*08b0*/  LDG.E.U16 R69, [R20.64] ;  /* 0x0000000614457981 */ /* 0x000324000c1e1500 */
[C---:B------:R-:W-:Y:S01]  /*08c0*/  IMAD R25, R4.reuse, 0x4, R27 ;  /* 0x0000000404197824 */ /* 0x040fe200078e021b */
[C---:B0-----:R-:W-:Y:S01]  /*08d0*/  LEA R16, P0, R27.reuse, R3, 0x1 ;  /* 0x000000031b107211 */ /* 0x041fe200078008ff */
[----:B------:R0:W4:Y:S02]  /*08e0*/  LDG.E.U16 R52, [R10.64] ;  /* 0x000000060a347981 */ /* 0x000124000c1e1500 */
[----:B-1----:R-:W-:Y:S01]  /*08f0*/  IMAD R21, R4, 0x4, R25 ;  /* 0x0000000404157824 */ /* 0x002fe200078e0219 */
[----:B------:R-:W-:-:S02]  /*0900*/  LEA.HI.X.SX32 R17, R27, R0, 0x1, P0 ;  /* 0x000000001b117211 */ /* 0x000fc400000f0eff */
[C---:B------:R-:W-:Y:S02]  /*0910*/  LEA R18, P0, R25.reuse, R3, 0x1 ;  /* 0x0000000319127211 */ /* 0x040fe400078008ff */
[----:B------:R-:W-:Y:S01]  /*0920*/  LEA R27, R4, R21, 0x2 ;  /* 0x00000015041b7211 */ /* 0x000fe200078e10ff */
[----:B------:R1:W4:Y:S01]  /*0930*/  LDG.E.U16 R54, [R16.64] ;  /* 0x0000000610367981 */ /* 0x000322000c1e1500 */
[----:B------:R-:W-:-:S03]  /*0940*/  LEA.HI.X.SX32 R19, R25, R0, 0x1, P0 ;  /* 0x0000000019137211 */ /* 0x000fc600000f0eff */
[C---:B------:R-:W-:Y:S01]  /*0950*/  IMAD R25, R4.reuse, 0x4, R27 ;  /* 0x0000000404197824 */ /* 0x040fe200078e021b */
[CC--:B------:R-:W-:Y:S01]  /*0960*/  LEA R22, P1, R23.reuse, R3.reuse, 0x1 ;  /* 0x0000000317167211 */ /* 0x0c0fe200078208ff */
[----:B------:R0:W4:Y:S02]  /*0970*/  LDG.E.U16 R75, [R18.64] ;  /* 0x00000006124b7981 */ /* 0x000124000c1e1500 */
[C---:B------:R-:W-:Y:S01]  /*0980*/  IMAD R29, R4.reuse, 0x4, R25 ;  /* 0x00000004041d7824 */ /* 0x040fe200078e0219 */
[-C--:B------:R-:W-:Y:S02]  /*0990*/  LEA.HI.X.SX32 R23, R23, R0.reuse, 0x1, P1 ;  /* 0x0000000017177211 */ /* 0x080fe400008f0eff */
[C---:B------:R-:W-:Y:S02]  /*09a0*/  LEA R12, P0, R21.reuse, R3, 0x1 ;  /* 0x00000003150c7211 */ /* 0x040fe400078008ff */
[----:B------:R-:W-:Y:S01]  /*09b0*/  LEA R31, R4, R29, 0x2 ;  /* 0x0000001d041f7211 */ /* 0x000fe200078e10ff */
[----:B------:R1:W4:Y:S01]  /*09c0*/  LDG.E.U16 R73, [R22.64] ;  /* 0x0000000616497981 */ /* 0x000322000c1e1500 */
[----:B------:R-:W-:-:S02]  /*09d0*/  LEA.HI.X.SX32 R13, R21, R0, 0x1, P0 ;  /* 0x00000000150d7211 */ /* 0x000fc400000f0eff */
[-C--:B0-----:R-:W-:Y:S02]  /*09e0*/  LEA R10, P0, R25, R3.reuse, 0x1 ;  /* 0x00000003190a7211 */ /* 0x081fe400078008ff */
[----:B------:R-:W-:Y:S01]  /*09f0*/  LEA R20, P1, R27, R3, 0x1 ;  /* 0x000000031b147211 */ /* 0x000fe200078208ff */
[----:B------:R0:W4:Y:S01]  /*0a00*/  LDG.E.U16 R56, [R12.64] ;  /* 0x000000060c387981 */ /* 0x000122000c1e1500 */
[-C--:B------:R-:W-:Y:S01]  /*0a10*/  LEA.HI.X.SX32 R11, R25, R0.reuse, 0x1, P0 ;  /* 0x00000000190b7211 */ /* 0x080fe200000f0eff */
[----:B-1----:R-:W-:Y:S01]  /*0a20*/  IMAD R23, R4, 0x4, R31 ;  /* 0x0000000404177824 */ /* 0x002fe200078e021f */
[----:B------:R-:W-:-:S03]  /*0a30*/  LEA.HI.X.SX32 R21, R27, R0, 0x1, P1 ;  /* 0x000000001b157211 */ /* 0x000fc600008f0eff */
[----:B------:R1:W4:Y:S01]  /*0a40*/  LDG.E.U16 R58, [R10.64] ;  /* 0x000000060a3a7981 */ /* 0x000322000c1e1500 */
[C---:B------:R-:W-:Y:S01]  /*0a50*/  IMAD R25, R4.reuse, 0x4, R23 ;  /* 0x0000000404197824 */ /* 0x040fe200078e0217 */
[C---:B------:R-:W-:Y:S02]  /*0a60*/  LEA R16, P0, R29.reuse, R3, 0x1 ;  /* 0x000000031d107211 */ /* 0x040fe400078008ff */
[----:B------:R0:W4:Y:S02]  /*0a70*/  LDG.E.U16 R77, [R20.64] ;  /* 0x00000006144d7981 */ /* 0x000124000c1e1500 */
[----:B------:R-:W-:Y:S02]  /*0a80*/  LEA R27, R4, R25, 0x2 ;  /* 0x00000019041b7211 */ /* 0x000fe400078e10ff */
[----:B------:R-:W-:-:S03]  /*0a90*/  LEA.HI.X.SX32 R17, R29, R0, 0x1, P0 ;  /* 0x000000001d117211 */ /* 0x000fc600000f0eff */
[C---:B------:R-:W-:Y:S01]  /*0aa0*/  IMAD R29, R4.reuse, 0x4, R27 ;  /* 0x00000004041d7824 */ /* 0x040fe200078e021b */
[C---:B------:R-:W-:Y:S01]  /*0ab0*/  LEA R18, P0, R31.reuse, R3, 0x1 ;  /* 0x000000031f127211 */ /* 0x040fe200078008ff */
[----:B------:R1:W4:Y:S02]  /*0ac0*/  LDG.E.U16 R79, [R16.64] ;  /* 0x00000006104f7981 */ /* 0x000324000c1e1500 */
[----:B------:R-:W-:Y:S01]  /*0ad0*/  IMAD R33, R4, 0x4, R29 ;  /* 0x0000000404217824 */ /* 0x000fe200078e021d */
[----:B------:R-:W-:-:S04]  /*0ae0*/  LEA.HI.X.SX32 R19, R31, R0, 0x1, P0 ;  /* 0x000000001f137211 */ /* 0x000fc800000f0eff */
[----:B0-----:R-:W-:Y:S01]  /*0af0*/  LEA R21, R4, R33, 0x2 ;  /* 0x0000002104157211 */ /* 0x001fe200078e10ff */
[----:B------:R0:W4:Y:S01]  /*0b00*/  LDG.E.U16 R60, [R18.64] ;  /* 0x00000006123c7981 */ /* 0x000122000c1e1500 */
[----:B------:R-:W-:-:S03]  /*0b10*/  LEA R12, P0, R25, R3, 0x1 ;  /* 0x00000003190c7211 */ /* 0x000fc600078008ff */
[C---:B------:R-:W-:Y:S01]  /*0b20*/  IMAD R31, R4.reuse, 0x4, R21 ;  /* 0x00000004041f7824 */ /* 0x040fe200078e0215 */
[-C--:B------:R-:W-:Y:S02]  /*0b30*/  LEA.HI.X.SX32 R13, R25, R0.reuse, 0x1, P0 ;  /* 0x00000000190d7211 */ /* 0x080fe400000f0eff */
[-C--:B-1----:R-:W-:Y:S01]  /*0b40*/  LEA R10, P0, R27, R3.reuse, 0x1 ;  /* 0x000000031b0a7211 */ /* 0x082fe200078008ff */
[C---:B------:R-:W-:Y:S01]  /*0b50*/  IMAD R25, R4.reuse, 0x4, R31 ;  /* 0x0000000404197824 */ /* 0x040fe200078e021f */
[----:B------:R-:W-:Y:S01]  /*0b60*/  LEA R22, P1, R23, R3, 0x1 ;  /* 0x0000000317167211 */ /* 0x000fe200078208ff */
[----:B------:R1:W4:Y:S01]  /*0b70*/  LDG.E.U16 R62, [R12.64] ;  /* 0x000000060c3e7981 */ /* 0x000322000c1e1500 */
[-C--:B------:R-:W-:Y:S02]  /*0b80*/  LEA.HI.X.SX32 R11, R27, R0.reuse, 0x1, P0 ;  /* 0x000000001b0b7211 */ /* 0x080fe400000f0eff */
[C---:B------:R-:W-:Y:S02]  /*0b90*/  LEA R27, R4.reuse, R25, 0x2 ;  /* 0x00000019041b7211 */ /* 0x040fe400078e10ff */
[----:B------:R-:W-:Y:S01]  /*0ba0*/  LEA R16, P0, R29, R3, 0x1 ;  /* 0x000000031d107211 */ /* 0x000fe200078008ff */
[----:B------:R1:W4:Y:S02]  /*0bb0*/  LDG.E.U16 R83, [R10.64] ;  /* 0x000000060a537981 */ /* 0x000324000c1e1500 */
[----:B------:R-:W-:Y:S01]  /*0bc0*/  IMAD R35, R4, 0x4, R27 ;  /* 0x0000000404237824 */ /* 0x000fe200078e021b */
[----:B------:R-:W-:-:S02]  /*0bd0*/  LEA.HI.X.SX32 R23, R23, R0, 0x1, P1 ;  /* 0x0000000017177211 */ /* 0x000fc400008f0eff */
[-C--:B------:R-:W-:Y:S01]  /*0be0*/  LEA.HI.X.SX32 R17, R29, R0.reuse, 0x1, P0 ;  /* 0x000000001d117211 */ /* 0x080fe200000f0eff */
[C---:B------:R-:W-:Y:S01]  /*0bf0*/  IMAD R29, R4.reuse, 0x4, R35 ;  /* 0x00000004041d7824 */ /* 0x040fe200078e0223 */
[-C--:B0-----:R-:W-:Y:S01]  /*0c00*/  LEA R18, P1, R33, R3.reuse, 0x1 ;  /* 0x0000000321127211 */ /* 0x081fe200078208ff */
[----:B------:R0:W4:Y:S01]  /*0c10*/  LDG.E.U16 R81, [R22.64] ;  /* 0x0000000616517981 */ /* 0x000122000c1e1500 */
[----:B------:R-:W-:Y:S02]  /*0c20*/  LEA R20, P0, R21, R3, 0x1 ;  /* 0x0000000315147211 */ /* 0x000fe400078008ff */
[-C--:B------:R-:W-:Y:S01]  /*0c30*/  LEA.HI.X.SX32 R19, R33, R0.reuse, 0x1, P1 ;  /* 0x0000000021137211 */ /* 0x080fe200008f0eff */
[----:B------:R0:W4:Y:S01]  /*0c40*/  LDG.E.U16 R64, [R16.64] ;  /* 0x0000000610407981 */ /* 0x000122000c1e1500 */
[C---:B------:R-:W-:Y:S02]  /*0c50*/  LEA R33, R4.reuse, R29, 0x2 ;  /* 0x0000001d04217211 */ /* 0x040fe400078e10ff */
[-C--:B------:R-:W-:Y:S01]  /*0c60*/  LEA.HI.X.SX32 R21, R21, R0.reuse, 0x1, P0 ;  /* 0x0000000015157211 */ /* 0x080fe200000f0eff */
[----:B------:R0:W4:Y:S01]  /*0c70*/  LDG.E.U16 R85, [R18.64] ;  /* 0x0000000612557981 */ /* 0x000122000c1e1500 */
[-C--:B-1----:R-:W-:Y:S01]  /*0c80*/  LEA R12, P0, R31, R3.reuse, 0x1 ;  /* 0x000000031f0c7211 */ /* 0x082fe200078008ff */
[C---:B------:R-:W-:Y:S01]  /*0c90*/  IMAD R37, R4.reuse, 0x4, R33 ;  /* 0x0000000404257824 */ /* 0x040fe200078e0221 */
[-C--:B0-----:R-:W-:Y:S01]  /*0ca0*/  LEA R22, P1, R27, R3.reuse, 0x1 ;  /* 0x000000031b167211 */ /* 0x081fe200078208ff */
[----:B------:R0:W4:Y:S01]  /*0cb0*/  LDG.E.U16 R66, [R20.64] ;  /* 0x0000000614427981 */ /* 0x000122000c1e1500 */
[----:B------:R-:W-:Y:S01]  /*0cc0*/  LEA.HI.X.SX32 R13, R31, R0, 0x1, P0 ;  /* 0x000000001f0d7211 */ /* 0x000fe200000f0eff */
[----:B------:R-:W-:Y:S01]  /*0cd0*/  IMAD R31, R4, 0x4, R37 ;  /* 0x00000004041f7824 */ /* 0x000fe200078e0225 */
[----:B------:R-:W-:-:S02]  /*0ce0*/  LEA R10, P0, R25, R3, 0x1 ;  /* 0x00000003190a7211 */ /* 0x000fc400078008ff */
[-C--:B------:R-:W-:Y:S01]  /*0cf0*/  LEA.HI.X.SX32 R23, R27, R0.reuse, 0x1, P1 ;  /* 0x000000001b177211 */ /* 0x080fe200008f0eff */
[----:B------:R1:W4:Y:S01]  /*0d00*/  LDG.E.U16 R87, [R12.64] ;  /* 0x000000060c577981 */ /* 0x000322000c1e1500 */
[C---:B------:R-:W-:Y:S02]  /*0d10*/  LEA R39, R4.reuse, R31, 0x2 ;  /* 0x0000001f04277211 */ /* 0x040fe400078e10ff */
[-C--:B------:R-:W-:Y:S01]  /*0d20*/  LEA.HI.X.SX32 R11, R25, R0.reuse, 0x1, P0 ;  /* 0x00000000190b7211 */ /* 0x080fe200000f0eff */
[----:B------:R0:W4:Y:S02]  /*0d30*/  LDG.E.U16 R89, [R22.64] ;  /* 0x0000000616597981 */ /* 0x000124000c1e1500 */
[C---:B------:R-:W-:Y:S01]  /*0d40*/  IMAD R41, R4.reuse, 0x4, R39 ;  /* 0x0000000404297824 */ /* 0x040fe200078e0227 */
[C---:B------:R-:W-:Y:S01]  /*0d50*/  LEA R16, P0, R29.reuse, R3, 0x1 ;  /* 0x000000031d107211 */ /* 0x040fe200078008ff */
[----:B------:R0:W4:Y:S02]  /*0d60*/  LDG.E.U16 R68, [R10.64] ;  /* 0x000000060a447981 */ /* 0x000124000c1e1500 */
[----:B------:R-:W-:Y:S01]  /*0d70*/  IMAD R25, R4, 0x4, R41 ;  /* 0x0000000404197824 */ /* 0x000fe200078e0229 */
[----:B------:R-:W-:-:S04]  /*0d80*/  LEA.HI.X.SX32 R17, R29, R0, 0x1, P0 ;  /* 0x000000001d117211 */ /* 0x000fc800000f0eff */
[----:B------:R-:W-:Y:S01]  /*0d90*/  LEA R43, R4, R25, 0x2 ;  /* 0x00000019042b7211 */ /* 0x000fe200078e10ff */
[----:B------:R1:W4:Y:S01]  /*0da0*/  LDG.E.U16 R91, [R16.64] ;  /* 0x00000006105b7981 */ /* 0x000322000c1e1500 */
[----:B------:R-:W-:-:S03]  /*0db0*/  LEA R18, P0, R37, R3, 0x1 ;  /* 0x0000000325127211 */ /* 0x000fc600078008ff */
[----:B------:R-:W-:Y:S01]  /*0dc0*/  IMAD R27, R4, 0x4, R43 ;  /* 0x00000004041b7824 */ /* 0x000fe200078e022b */
[----:B------:R-:W-:-:S03]  /*0dd0*/  LEA.HI.X.SX32 R19, R37, R0, 0x1, P0 ;  /* 0x0000000025137211 */ /* 0x000fc600000f0eff */
[C---:B------:R-:W-:Y:S01]  /*0de0*/  IMAD R37, R4.reuse, 0x4, R27 ;  /* 0x0000000404257824 */ /* 0x040fe200078e021b */
[C---:B0-----:R-:W-:Y:S01]  /*0df0*/  LEA R20, P1, R39.reuse, R3, 0x1 ;  /* 0x0000000327147211 */ /* 0x041fe200078208ff */
[----:B------:R0:W4:Y:S03]  /*0e00*/  LDG.E.U16 R93, [R18.64] ;  /* 0x00000006125d7981 */ /* 0x000126000c1e1500 */
[----:B------:R-:W-:Y:S02]  /*0e10*/  LEA R11, R4, R37, 0x2 ;  /* 0x00000025040b7211 */ /* 0x000fe400078e10ff */
[----:B------:R-:W-:-:S03]  /*0e20*/  LEA.HI.X.SX32 R21, R39, R0, 0x1, P1 ;  /* 0x0000000027157211 */ /* 0x000fc600008f0eff */
[C---:B------:R-:W-:Y:S01]  /*0e30*/  IMAD R39, R4.reuse, 0x4, R11 ;  /* 0x0000000404277824 */ /* 0x040fe200078e020b */
[CC--:B-1----:R-:W-:Y:S01]  /*0e40*/  LEA R12, P0, R25.reuse, R3.reuse, 0x1 ;  /* 0x00000003190c7211 */ /* 0x0c2fe200078008ff */
[----:B------:R1:W4:Y:S02]  /*0e50*/  LDG.E.U16 R95, [R20.64] ;  /* 0x00000006145f7981 */ /* 0x000324000c1e1500 */
[C---:B------:R-:W-:Y:S01]  /*0e60*/  IMAD R29, R4.reuse, 0x4, R39 ;  /* 0x00000004041d7824 */ /* 0x040fe200078e0227 */
[-C--:B------:R-:W-:Y:S02]  /*0e70*/  LEA.HI.X.SX32 R13, R25, R0.reuse, 0x1, P0 ;  /* 0x00000000190d7211 */ /* 0x080fe400000f0eff */
[C---:B------:R-:W-:Y:S02]  /*0e80*/  LEA R22, P0, R27.reuse, R3, 0x1 ;  /* 0x000000031b167211 */ /* 0x040fe400078008ff */
[----:B------:R-:W-:Y:S01]  /*0e90*/  LEA R45, R4, R29, 0x2 ;  /* 0x0000001d042d7211 */ /* 0x000fe200078e10ff */
[----:B------:R0:W4:Y:S01]  /*0ea0*/  LDG.E.U16 R97, [R12.64] ;  /* 0x000000060c617981 */ /* 0x000122000c1e1500 */
[----:B------:R-:W-:-:S02]  /*0eb0*/  LEA.HI.X.SX32 R23, R27, R0, 0x1, P0 ;  /* 0x000000001b177211 */ /* 0x000fc400000f0eff */
[-C--:B------:R-:W-:Y:S01]  /*0ec0*/  LEA R24, P1, R11, R3.reuse, 0x1 ;  /* 0x000000030b187211 */ /* 0x080fe200078208ff */
[----:B------:R-:W-:Y:S01]  /*0ed0*/  IMAD R47, R4, 0x4, R45 ;  /* 0x00000004042f7824 */ /* 0x000fe200078e022d */
[-C--:B------:R-:W-:Y:S01]  /*0ee0*/  LEA R26, P0, R29, R3.reuse, 0x1 ;  /* 0x000000031d1a7211 */ /* 0x080fe200078008ff */
[----:B------:R0:W4:Y:S01]  /*0ef0*/  LDG.E.U16 R99, [R22.64] ;  /* 0x0000000616637981 */ /* 0x000122000c1e1500 */
[-C--:B------:R-:W-:Y:S02]  /*0f00*/  LEA.HI.X.SX32 R25, R11, R0.reuse, 0x1, P1 ;  /* 0x000000000b197211 */ /* 0x080fe400008f0eff */
[----:B------:R-:W-:Y:S02]  /*0f10*/  LEA.HI.X.SX32 R27, R29, R0, 0x1, P0 ;  /* 0x000000001d1b7211 */ /* 0x000fe400000f0eff */
[-C--:B------:R-:W-:Y:S01]  /*0f20*/  LEA R28, P1, R47, R3.reuse, 0x1 ;  /* 0x000000032f1c7211 */ /* 0x080fe200078208ff */
[----:B------:R1:W4:Y:S01]  /*0f30*/  LDG.E.U16 R101, [R24.64] ;  /* 0x0000000618657981 */ /* 0x000322000c1e1500 */
[----:B------:R-:W-:-:S02]  /*0f40*/  LEA R10, P0, R35, R3, 0x1 ;  /* 0x00000003230a7211 */ /* 0x000fc400078008ff */
[-C--:B------:R-:W-:Y:S01]  /*0f50*/  LEA.HI.X.SX32 R29, R47, R0.reuse, 0x1, P1 ;  /* 0x000000002f1d7211 */ /* 0x080fe200008f0eff */
[----:B------:R-:W-:Y:S01]  /*0f60*/  IMAD R4, R4, 0x4, R47 ;  /* 0x0000000404047824 */ /* 0x000fe200078e022f */
[-C--:B------:R-:W-:Y:S01]  /*0f70*/  LEA.HI.X.SX32 R11, R35, R0.reuse, 0x1, P0 ;  /* 0x00000000230b7211 */ /* 0x080fe200000f0eff */
[----:B------:R1:W4:Y:S01]  /*0f80*/  LDG.E.U16 R27, [R26.64] ;  /* 0x000000061a1b7981 */ /* 0x000322000c1e1500 */
[-C--:B0-----:R-:W-:Y:S02]  /*0f90*/  LEA R12, P1, R33, R3.reuse, 0x1 ;  /* 0x00000003210c7211 */ /* 0x081fe400078208ff */
[-C--:B------:R-:W-:Y:S01]  /*0fa0*/  LEA R16, P0, R31, R3.reuse, 0x1 ;  /* 0x000000031f107211 */ /* 0x080fe200078008ff */
[----:B------:R-:W4:Y:S01]  /*0fb0*/  LDG.E.U16 R29, [R28.64] ;  /* 0x000000061c1d7981 */ /* 0x000f22000c1e1500 */
[-C--:B------:R-:W-:Y:S02]  /*0fc0*/  LEA.HI.X.SX32 R13, R33, R0.reuse, 0x1, P1 ;  /* 0x00000000210d7211 */ /* 0x080fe400008f0eff */
[----:B------:R-:W-:Y:S01]  /*0fd0*/  LEA.HI.X.SX32 R17, R31, R0, 0x1, P0 ;  /* 0x000000001f117211 */ /* 0x000fe200000f0eff */
[----:B------:R0:W4:Y:S01]  /*0fe0*/  LDG.E.U16 R33, [R10.64] ;  /* 0x000000060a217981 */ /* 0x000122000c1e1500 */
[----:B------:R-:W-:-:S02]  /*0ff0*/  LEA R18, P1, R41, R3, 0x1 ;  /* 0x0000000329127211 */ /* 0x000fc400078208ff */
[-C--:B-1----:R-:W-:Y:S01]  /*1000*/  LEA R20, P0, R43, R3.reuse, 0x1 ;  /* 0x000000032b147211 */ /* 0x082fe200078008ff */
[----:B------:R1:W4:Y:S01]  /*1010*/  LDG.E.U16 R26, [R12.64] ;  /* 0x000000060c1a7981 */ /* 0x000322000c1e1500 */
[-C--:B------:R-:W-:Y:S02]  /*1020*/  LEA.HI.X.SX32 R19, R41, R0.reuse, 0x1, P1 ;  /* 0x0000000029137211 */ /* 0x080fe400008f0eff */
[-C--:B------:R-:W-:Y:S01]  /*1030*/  LEA.HI.X.SX32 R21, R43, R0.reuse, 0x1, P0 ;  /* 0x000000002b157211 */ /* 0x080fe200000f0eff */
[----:B------:R-:W4:Y:S01]  /*1040*/  LDG.E.U16 R16, [R16.64] ;  /* 0x0000000610107981 */ /* 0x000f22000c1e1500 */
[-C--:B------:R-:W-:Y:S02]  /*1050*/  LEA R22, P0, R37, R3.reuse, 0x1 ;  /* 0x0000000325167211 */ /* 0x080fe400078008ff */
[----:B------:R-:W-:Y:S01]  /*1060*/  LEA R24, P1, R39, R3, 0x1 ;  /* 0x0000000327187211 */ /* 0x000fe200078208ff */
[----:B------:R-:W4:Y:S01]  /*1070*/  LDG.E.U16 R18, [R18.64] ;  /* 0x0000000612127981 */ /* 0x000f22000c1e1500 */
[----:B------:R-:W-:-:S02]  /*1080*/  LEA.HI.X.SX32 R23, R37, R0, 0x1, P0 ;  /* 0x0000000025177211 */ /* 0x000fc400000f0eff */
[-C--:B------:R-:W-:Y:S01]  /*1090*/  LEA.HI.X.SX32 R25, R39, R0.reuse, 0x1, P1 ;  /* 0x0000000027197211 */ /* 0x080fe200008f0eff */
[----:B------:R-:W4:Y:S01]  /*10a0*/  LDG.E.U16 R20, [R20.64] ;  /* 0x0000000614147981 */ /* 0x000f22000c1e1500 */
[CC--:B0-----:R-:W-:Y:S02]  /*10b0*/  LEA R10, P0, R45.reuse, R3.reuse, 0x1 ;  /* 0x000000032d0a7211 */ /* 0x0c1fe400078008ff */
[C---:B-1----:R-:W-:Y:S01]  /*10c0*/  LEA R12, P1, R4.reuse, R3, 0x1 ;  /* 0x00000003040c7211 */ /* 0x042fe200078208ff */
[----:B------:R-:W4:Y:S01]  /*10d0*/  LDG.E.U16 R22, [R22.64] ;  /* 0x0000000616167981 */ /* 0x000f22000c1e1500 */
[-C--:B------:R-:W-:Y:S02]  /*10e0*/  LEA.HI.X.SX32 R11, R45, R0.reuse, 0x1, P0 ;  /* 0x000000002d0b7211 */ /* 0x080fe400000f0eff */
[----:B------:R-:W-:Y:S01]  /*10f0*/  LEA.HI.X.SX32 R13, R4, R0, 0x1, P1 ;  /* 0x00000000040d7211 */ /* 0x000fe200008f0eff */
[----:B------:R-:W4:Y:S04]  /*1100*/  LDG.E.U16 R24, [R24.64] ;  /* 0x0000000618187981 */ /* 0x000f28000c1e1500 */
[----:B------:R-:W4:Y:S04]  /*1110*/  LDG.E.U16 R10, [R10.64] ;  /* 0x000000060a0a7981 */ /* 0x000f28000c1e1500 */
[----:B------:R-:W4:Y:S01]  /*1120*/  LDG.E.U16 R12, [R12.64] ;  /* 0x000000060c0c7981 */ /* 0x000f22000c1e1500 */
[----:B------:R-:W-:-:S02]  /*1130*/  SHF.R.S32.HI R3, RZ, 0x6, R124 ;  /* 0x00000006ff037819 */ /* 0x000fc4000001147c */
[----:B------:R-:W-:Y:S02]  /*1140*/  LOP3.LUT R70, R124, 0x3f, RZ, 0xc0, !PT ;  /* 0x0000003f7c467812 */ /* 0x000fe400078ec0ff */
[----:B------:R-:W-:Y:S02]  /*1150*/  SGXT R3, R3, 0x1 ;  /* 0x000000010303781a */ /* 0x000fe40000000200 */
[----:B------:R-:W-:-:S04]  /*1160*/  SHF.L.U32 R0, R70, 0x1, RZ ;  /* 0x0000000146007819 */ /* 0x000fc800000006ff */
[----:B------:R-:W-:-:S04]  /*1170*/  LOP3.LUT R0, R0, 0x90, R3, 0x78, !PT ;  /* 0x0000009000007812 */ /* 0x000fc800078e7803 */
[----:B------:R-:W-:Y:S01]  /*1180*/  LOP3.LUT R3, R0, 0x20, RZ, 0x3c, !PT ;  /* 0x0000002000037812 */ /* 0x000fe200078e3cff */
[----:B--2---:R0:W-:Y:S01]  /*1190*/  STS.U16 [R0], R5 ;  /* 0x0000000500007388 */ /* 0x0041e20000000400 */
[----:B------:R-:W-:-:S03]  /*11a0*/  IADD3 R4, R15, 0x20, RZ ;  /* 0x000000200f047810 */ /* 0x000fc60007ffe0ff */
[----:B-----5:R1:W-:Y:S04]  /*11b0*/  STS.U16 [R0+0x200], R7 ;  /* 0x0002000700007388 */ /* 0x0203e80000000400 */
[----:B------:R-:W-:Y:S04]  /*11c0*/  STS.U16 [R0+0x400], R9 ;  /* 0x0004000900007388 */ /* 0x000fe80000000400 */
[----:B------:R-:W-:Y:S04]  /*11d0*/  STS.U16 [R0+0x600], R49 ;  /* 0x0006003100007388 */ /* 0x000fe80000000400 */
[----:B------:R-:W-:Y:S04]  /*11e0*/  STS.U16 [R0+0x800], R51 ;  /* 0x0008003300007388 */ /* 0x000fe80000000400 */
[----:B------:R-:W-:Y:S04]  /*11f0*/  STS.U16 [R0+0xa00], R53 ;  /* 0x000a003500007388 */ /* 0x000fe80000000400 */
[----:B------:R-:W-:Y:S04]  /*1200*/  STS.U16 [R0+0xc00], R55 ;  /* 0x000c003700007388 */ /* 0x000fe80000000400 */
[----:B------:R-:W-:Y:S04]  /*1210*/  STS.U16 [R0+0xe00], R57 ;  /* 0x000e003900007388 */ /* 0x000fe80000000400 */
[----:B---3--:R-:W-:Y:S04]  /*1220*/  STS.U16 [R0+0x1000], R59 ;  /* 0x0010003b00007388 */ /* 0x008fe80000000400 */
[----:B------:R-:W-:Y:S04]  /*1230*/  STS.U16 [R0+0x1200], R61 ;  /* 0x0012003d00007388 */ /* 0x000fe80000000400 */
[----:B------:R-:W-:Y:S04]  /*1240*/  STS.U16 [R0+0x1400], R63 ;  /* 0x0014003f00007388 */ /* 0x000fe80000000400 */
[----:B----4-:R-:W-:Y:S04]  /*1250*/  STS.U16 [R0+0x1800], R67 ;  /* 0x0018004300007388 */ /* 0x010fe80000000400 */
[----:B------:R-:W-:Y:S01]  /*1260*/  STS.U16 [R0+0x1600], R65 ;  /* 0x0016004100007388 */ /* 0x000fe20000000400 */
[----:B------:R-:W-:Y:S01]  /*1270*/  ISETP.GE.AND P0, PT, R4, 0x1, PT ;  /* 0x000000010400780c */ /* 0x000fe20003f06270 */
[----:B0-----:R-:W-:-:S02]  /*1280*/  IMAD.MOV.U32 R5, RZ, RZ, 0x3f800000 ;  /* 0x3f800000ff057424 */ /* 0x001fc400078e00ff */
[----:B------:R-:W-:Y:S04]  /*1290*/  STS.U16 [R0+0x1c00], R71 ;  /* 0x001c004700007388 */ /* 0x000fe80000000400 */
[----:B------:R-:W-:Y:S01]  /*12a0*/  STS.U16 [R0+0x1a00], R69 ;  /* 0x001a004500007388 */ /* 0x000fe20000000400 */
[----:B------:R-:W-:-:S03]  /*12b0*/  IMAD.MOV.U32 R151, RZ, RZ, -0x800000 ;  /* 0xff800000ff977424 */ /* 0x000fc600078e00ff */
[----:B------:R-:W-:Y:S04]  /*12c0*/  STS.U16 [R0+0x2000], R75 ;  /* 0x0020004b00007388 */ /* 0x000fe80000000400 */
[----:B------:R0:W-:Y:S04]  /*12d0*/  STS.U16 [R0+0x1e00], R73 ;  /* 0x001e004900007388 */ /* 0x0001e80000000400 */
[----:B------:R2:W-:Y:S04]  /*12e0*/  STS.U16 [R0+0x2200], R77 ;  /* 0x0022004d00007388 */ /* 0x0005e80000000400 */
[----:B------:R-:W-:Y:S01]  /*12f0*/  STS.U16 [R0+0x2400], R79 ;  /* 0x0024004f00007388 */ /* 0x000fe20000000400 */
[----:B------:R-:W-:Y:S01]  /*1300*/  MOV R148, 0xff800000 ;  /* 0xff80000000947802 */ /* 0x000fe20000000f00 */
[----:B------:R-:W-:Y:S01]  /*1310*/  IMAD.MOV.U32 R149, RZ, RZ, -0x800000 ;  /* 0xff800000ff957424 */ /* 0x000fe200078e00ff */
[----:B------:R-:W-:Y:S01]  /*1320*/  CS2R R112, SRZ ;  /* 0x0000000000707805 */ /* 0x000fe2000001ff00 */
[----:B------:R-:W-:Y:S04]  /*1330*/  STS.U16 [R0+0x2800], R83 ;  /* 0x0028005300007388 */ /* 0x000fe80000000400 */
        /* <DEDUP_REMOVED lines=37> */
[----:B------:R-:W-:Y:S01]  /*1590*/  STS.U16 [R3+0x3f00], R12 ;  /* 0x003f000c03007388 */ /* 0x000fe20000000400 */
[----:B------:R-:W-:Y:S01]  /*15a0*/  IMAD.MOV.U32 R150, RZ, RZ, -0x800000 ;  /* 0xff800000ff967424 */ /* 0x000fe200078e00ff */
[----:B------:R-:W-:Y:S01]  /*15b0*/  CS2R R114, SRZ ;  /* 0x0000000000727805 */ /* 0x000fe2000001ff00 */
[----:B-1----:R-:W-:Y:S01]  /*15c0*/  IMAD.MOV.U32 R7, RZ, RZ, 0x3f800000 ;  /* 0x3f800000ff077424 */ /* 0x002fe200078e00ff */
[----:B------:R1:W-:Y:S01]  /*15d0*/  STS.U16 [R3+0x100], R6 ;  /* 0x0001000603007388 */ /* 0x0003e20000000400 */
[----:B------:R-:W-:Y:S01]  /*15e0*/  IMAD.MOV.U32 R17, RZ, RZ, 0x3f800000 ;  /* 0x3f800000ff117424 */ /* 0x000fe200078e00ff */
[----:B------:R-:W-:Y:S01]  /*15f0*/  CS2R R120, SRZ ;  /* 0x0000000000787805 */ /* 0x000fe2000001ff00 */
[----:B------:R-:W-:Y:S01]  /*1600*/  CS2R R122, SRZ ;  /* 0x00000000007a7805 */ /* 0x000fe2000001ff00 */
[----:B------:R3:W-:Y:S01]  /*1610*/  STS.U16 [R3+0x2500], R60 ;  /* 0x0025003c03007388 */ /* 0x0007e20000000400 */
[----:B0-----:R-:W-:Y:S01]  /*1620*/  CS2R R72, SRZ ;  /* 0x0000000000487805 */ /* 0x001fe2000001ff00 */
[----:B------:R-:W-:Y:S01]  /*1630*/  CS2R R74, SRZ ;  /* 0x00000000004a7805 */ /* 0x000fe2000001ff00 */
[----:B------:R-:W-:Y:S01]  /*1640*/  CS2R R70, SRZ ;  /* 0x0000000000467805 */ /* 0x000fe2000001ff00 */
[----:B------:R0:W-:Y:S01]  /*1650*/  STS.U16 [R3+0x2700], R62 ;  /* 0x0027003e03007388 */ /* 0x0001e20000000400 */
[----:B--2---:R-:W-:Y:S01]  /*1660*/  CS2R R76, SRZ ;  /* 0x00000000004c7805 */ /* 0x004fe2000001ff00 */
[----:B-1----:R-:W-:Y:S01]  /*1670*/  MOV R6, 0x3f800000 ;  /* 0x3f80000000067802 */ /* 0x002fe20000000f00 */
[----:B------:R-:W-:Y:S01]  /*1680*/  CS2R R78, SRZ ;  /* 0x00000000004e7805 */ /* 0x000fe2000001ff00 */
[----:B------:R1:W-:Y:S01]  /*1690*/  STS.U16 [R3+0x2900], R64 ;  /* 0x0029004003007388 */ /* 0x0003e20000000400 */
[----:B------:R-:W-:Y:S01]  /*16a0*/  CS2R R116, SRZ ;  /* 0x0000000000747805 */ /* 0x000fe2000001ff00 */
[----:B---3--:R-:W-:Y:S01]  /*16b0*/  CS2R R60, SRZ ;  /* 0x00000000003c7805 */ /* 0x008fe2000001ff00 */
[----:B------:R-:W-:Y:S01]  /*16c0*/  CS2R R118, SRZ ;  /* 0x0000000000767805 */ /* 0x000fe2000001ff00 */
[----:B------:R2:W-:Y:S01]  /*16d0*/  STS.U16 [R3+0x2b00], R66 ;  /* 0x002b004203007388 */ /* 0x0005e20000000400 */
[----:B------:R-:W-:Y:S01]  /*16e0*/  CS2R R80, SRZ ;  /* 0x0000000000507805 */ /* 0x000fe2000001ff00 */
[----:B0-----:R-:W-:Y:S01]  /*16f0*/  CS2R R62, SRZ ;  /* 0x00000000003e7805 */ /* 0x001fe2000001ff00 */
[----:B------:R-:W-:Y:S01]  /*1700*/  CS2R R82, SRZ ;  /* 0x0000000000527805 */ /* 0x000fe2000001ff00 */
[----:B------:R0:W-:Y:S01]  /*1710*/  STS.U16 [R3+0x2d00], R68 ;  /* 0x002d004403007388 */ /* 0x0001e20000000400 */
[----:B------:R-:W-:Y:S01]  /*1720*/  CS2R R84, SRZ ;  /* 0x0000000000547805 */ /* 0x000fe2000001ff00 */
[----:B-1----:R-:W-:Y:S01]  /*1730*/  CS2R R64, SRZ ;  /* 0x0000000000407805 */ /* 0x002fe2000001ff00 */
[----:B------:R-:W-:Y:S01]  /*1740*/  CS2R R86, SRZ ;  /* 0x0000000000567805 */ /* 0x000fe2000001ff00 */
[----:B------:R-:W-:Y:S01]  /*1750*/  CS2R R88, SRZ ;  /* 0x0000000000587805 */ /* 0x000fe2000001ff00 */
[----:B------:R-:W-:Y:S01]  /*1760*/  CS2R R90, SRZ ;  /* 0x00000000005a7805 */ /* 0x000fe2000001ff00 */
[----:B--2---:R-:W-:Y:S01]  /*1770*/  CS2R R66, SRZ ;  /* 0x0000000000427805 */ /* 0x004fe2000001ff00 */
[----:B------:R-:W-:Y:S01]  /*1780*/  CS2R R92, SRZ ;  /* 0x00000000005c7805 */ /* 0x000fe2000001ff00 */
[----:B------:R-:W-:Y:S01]  /*1790*/  CS2R R94, SRZ ;  /* 0x00000000005e7805 */ /* 0x000fe2000001ff00 */
[----:B------:R-:W-:Y:S01]  /*17a0*/  CS2R R96, SRZ ;  /* 0x0000000000607805 */ /* 0x000fe2000001ff00 */
[----:B0-----:R-:W-:Y:S01]  /*17b0*/  CS2R R68, SRZ ;  /* 0x0000000000447805 */ /* 0x001fe2000001ff00 */
[----:B------:R-:W-:Y:S01]  /*17c0*/  CS2R R98, SRZ ;  /* 0x0000000000627805 */ /* 0x000fe2000001ff00 */
[----:B------:R-:W-:Y:S01]  /*17d0*/  CS2R R100, SRZ ;  /* 0x0000000000647805 */ /* 0x000fe2000001ff00 */
[----:B------:R-:W-:Y:S01]  /*17e0*/  CS2R R102, SRZ ;  /* 0x0000000000667805 */ /* 0x000fe2000001ff00 */
[----:B------:R-:W-:Y:S01]  /*17f0*/  CS2R R104, SRZ ;  /* 0x0000000000687805 */ /* 0x000fe2000001ff00 */
[----:B------:R-:W-:Y:S01]  /*1800*/  CS2R R106, SRZ ;  /* 0x00000000006a7805 */ /* 0x000fe2000001ff00 */
[----:B------:R-:W-:Y:S01]  /*1810*/  CS2R R108, SRZ ;  /* 0x00000000006c7805 */ /* 0x000fe2000001ff00 */
[----:B------:R-:W-:Y:S01]  /*1820*/  CS2R R110, SRZ ;  /* 0x00000000006e7805 */ /* 0x000fe2000001ff00 */
[----:B------:R-:W-:Y:S01]  /*1830*/  LOP3.LUT R188, R124, 0x7f, RZ, 0xc0, !PT ;  /* 0x0000007f7cbc7812 */ /* 0x000fe200078ec0ff */
[----:B------:R-:W-:Y:S01]  /*1840*/  IMAD R2, R2, c[0x0][0x1c8], RZ ;  /* 0x0000720002027a24 */ /* 0x000fe200078e02ff */
[----:B------:R-:W-:-:S02]  /*1850*/  LOP3.LUT R252, R124, 0x1c, RZ, 0xc0, !PT ;  /* 0x0000001c7cfc7812 */ /* 0x000fc400078ec0ff */
[----:B------:R-:W-:Y:S01]  /*1860*/  SHF.L.U32 R128, R124, 0x5, RZ ;  /* 0x000000057c807819 */ /* 0x000fe200000006ff */
[----:B------:R-:W-:Y:S05]  /*1870*/  @!P0 BRA `(.L_x_0) ;  /* 0x0000353000008947 */ /* 0x000fea0003800000 */
[----:B------:R-:W-:Y:S01]  /*1880*/  SHF.R.S32.HI R2, RZ, 0x4, R124 ;  /* 0x00000004ff027819 */ /* 0x000fe2000001147c */
[C---:B------:R-:W-:Y:S01]  /*1890*/  IMAD.SHL.U32 R11, R124.reuse, 0x8, RZ ;  /* 0x000000087c0b7824 */ /* 0x040fe200078e00ff */
[C---:B------:R-:W-:Y:S01]  /*18a0*/  LOP3.LUT R14, R124.reuse, 0x20, RZ, 0xc0, !PT ;  /* 0x000000207c0e7812 */ /* 0x040fe200078ec0ff */
[----:B------:R-:W-:Y:S01]  /*18b0*/  IMAD.MOV.U32 R53, RZ, RZ, c[0x0][0x1b8] ;  /* 0x00006e00ff357624 */ /* 0x000fe200078e00ff */
[C---:B------:R-:W-:Y:S01]  /*18c0*/  LOP3.LUT R10, R124.reuse, 0x3, RZ, 0xc0, !PT ;  /* 0x000000037c0a7812 */ /* 0x040fe200078ec0ff */
[----:B------:R-:W-:Y:S01]  /*18d0*/  IMAD.MOV.U32 R135, RZ, RZ, c[0x0][0x1a4] ;  /* 0x00006900ff877624 */ /* 0x000fe200078e00ff */
[----:B------:R-:W-:Y:S01]  /*18e0*/  LOP3.LUT R17, R124, 0x10, RZ, 0xc0, !PT ;  /* 0x000000107c117812 */ /* 0x000fe200078ec0ff */
[----:B------:R-:W-:Y:S01]  /*18f0*/  IMAD.SHL.U32 R126, R252, 0x2, RZ ;  /* 0x00000002fc7e7824 */ /* 0x000fe200078e00ff */
[----:B------:R-:W-:Y:S01]  /*1900*/  SGXT R2, R2, 0x1 ;  /* 0x000000010202781a */ /* 0x000fe20000000200 */
[----:B------:R-:W-:Y:S01]  /*1910*/  IMAD.SHL.U32 R189, R10, 0x2, RZ ;  /* 0x000000020abd7824 */ /* 0x000fe200078e00ff */
[----:B------:R-:W-:Y:S01]  /*1920*/  SHF.R.U32.HI R5, RZ, 0x1, R14 ;  /* 0x00000001ff057819 */ /* 0x000fe2000001160e */
[----:B------:R-:W-:Y:S01]  /*1930*/  IMAD R4, R17, 0x2, R10 ;  /* 0x0000000211047824 */ /* 0x000fe200078e020a */
[----:B------:R-:W-:Y:S01]  /*1940*/  LOP3.LUT R3, R124, 0x60, RZ, 0xc0, !PT ;  /* 0x000000607c037812 */ /* 0x000fe200078ec0ff */
[----:B------:R-:W-:Y:S01]  /*1950*/  IMAD R129, R135, 0x5, RZ ;  /* 0x0000000587817824 */ /* 0x000fe200078e02ff */
[----:B------:R-:W-:Y:S01]  /*1960*/  LOP3.LUT R8, R5, 0x90, R2, 0x78, !PT ;  /* 0x0000009005087812 */ /* 0x000fe200078e7802 */
[C---:B------:R-:W-:Y:S01]  /*1970*/  IMAD R2, R125.reuse, c[0x0][0x1a0], RZ ;  /* 0x000068007d027a24 */ /* 0x040fe200078e02ff */
[----:B------:R-:W-:Y:S01]  /*1980*/  MOV R5, c[0x0][0x1a8] ;  /* 0x00006a0000057a02 */ /* 0x000fe20000000f00 */
[----:B------:R-:W-:Y:S01]  /*1990*/  IMAD R18, R4, 0x4, R3 ;  /* 0x0000000404127824 */ /* 0x000fe200078e0203 */
[----:B------:R-:W-:Y:S01]  /*19a0*/  LOP3.LUT R6, R124, 0xf, RZ, 0xc0, !PT ;  /* 0x0000000f7c067812 */ /* 0x000fe200078ec0ff */
[----:B------:R-:W-:Y:S01]  /*19b0*/  IMAD R4, R188, c[0x0][0x1a8], RZ ;  /* 0x00006a00bc047a24 */ /* 0x000fe200078e02ff */
[C---:B------:R-:W-:Y:S01]  /*19c0*/  LEA R22, P0, R2.reuse, c[0x0][0x168], 0x1 ;  /* 0x00005a0002167a11 */ /* 0x040fe200078008ff */
[----:B------:R-:W-:Y:S01]  /*19d0*/  IMAD R3, R125, c[0x0][0x1b0], RZ ;  /* 0x00006c007d037a24 */ /* 0x000fe200078e02ff */
[----:B------:R-:W-:Y:S01]  /*19e0*/  SHF.R.U32.HI R12, RZ, 0x4, R124 ;  /* 0x00000004ff0c7819 */ /* 0x000fe2000001167c */
[----:B------:R-:W-:Y:S01]  /*19f0*/  IMAD R5, R5, 0x80, R4 ;  /* 0x0000008005057824 */ /* 0x000fe200078e0204 */
[----:B------:R-:W-:Y:S01]  /*1a00*/  LEA.HI.X.SX32 R2, R2, c[0x0][0x16c], 0x1, P0 ;  /* 0x00005b0002027a11 */ /* 0x000fe200000f0eff */
[----:B------:R-:W-:Y:S01]  /*1a10*/  IMAD R7, R6, c[0x0][0x1b4], RZ ;  /* 0x00006d0006077a24 */ /* 0x000fe200078e02ff */
[CC--:B------:R-:W-:Y:S01]  /*1a20*/  LEA R20, P0, R4.reuse, R22.reuse, 0x1 ;  /* 0x0000001604147211 */ /* 0x0c0fe200078008ff */
[----:B------:R-:W-:Y:S01]  /*1a30*/  IMAD R247, R135, 0x6, RZ ;  /* 0x0000000687f77824 */ /* 0x000fe200078e02ff */
[----:B------:R-:W-:Y:S01]  /*1a40*/  LEA R22, P1, R5, R22, 0x1 ;  /* 0x0000001605167211 */ /* 0x000fe200078208ff */
[----:B------:R-:W-:Y:S01]  /*1a50*/  IMAD.SHL.U32 R9, R7, 0x2, RZ ;  /* 0x0000000207097824 */ /* 0x000fe200078e00ff */
[-C--:B------:R-:W-:Y:S01]  /*1a60*/  LEA.HI.X.SX32 R21, R4, R2.reuse, 0x1, P0 ;  /* 0x0000000204157211 */ /* 0x080fe200000f0eff */
[----:B------:R-:W-:Y:S01]  /*1a70*/  IMAD R239, R135, 0x7, RZ ;  /* 0x0000000787ef7824 */ /* 0x000fe200078e02ff */
[----:B------:R-:W-:Y:S01]  /*1a80*/  LEA.HI.X.SX32 R23, R5, R2, 0x1, P1 ;  /* 0x0000000205177211 */ /* 0x000fe200008f0eff */
[----:B------:R-:W-:Y:S01]  /*1a90*/  IMAD.SHL.U32 R231, R135, 0x8, RZ ;  /* 0x0000000887e77824 */ /* 0x000fe200078e00ff */
[C---:B------:R-:W-:Y:S01]  /*1aa0*/  SHF.L.U32 R6, R3.reuse, 0x1, RZ ;  /* 0x0000000103067819 */ /* 0x040fe200000006ff */
[----:B------:R-:W-:Y:S01]  /*1ab0*/  IMAD.HI R3, R3, 0x2, RZ ;  /* 0x0000000203037827 */ /* 0x000fe200078e02ff */
[----:B------:R-:W-:Y:S01]  /*1ac0*/  SGXT.U32 R2, R12, 0x3 ;  /* 0x000000030c02781a */ /* 0x000fe20000000000 */
[----:B------:R-:W-:Y:S01]  /*1ad0*/  CS2R R112, SRZ ;  /* 0x0000000000707805 */ /* 0x000fe2000001ff00 */
[----:B------:R-:W-:Y:S01]  /*1ae0*/  LOP3.LUT R13, R11, 0x60, RZ, 0xc0, !PT ;  /* 0x000000600b0d7812 */ /* 0x000fe200078ec0ff */
[----:B------:R-:W-:Y:S01]  /*1af0*/  IMAD.WIDE R136, R135, 0x2, R20 ;  /* 0x0000000287887825 */ /* 0x000fe200078e0214 */
[----:B------:R-:W-:Y:S01]  /*1b00*/  IADD3 R59, P0, P1, R9, c[0x0][0x170], R6 ;  /* 0x00005c00093b7a10 */ /* 0x000fe2000791e006 */
[----:B------:R-:W-:Y:S01]  /*1b10*/  CS2R R114, SRZ ;  /* 0x0000000000727805 */ /* 0x000fe2000001ff00 */
[----:B------:R-:W-:Y:S01]  /*1b20*/  LOP3.LUT R5, R124, 0x7, RZ, 0xc0, !PT ;  /* 0x000000077c057812 */ /* 0x000fe200078ec0ff */
[----:B------:R-:W-:Y:S01]  /*1b30*/  IMAD R6, R2, c[0x0][0x1b8], RZ ;  /* 0x00006e0002067a24 */ /* 0x000fe200078e02ff */
[----:B------:R-:W-:Y:S01]  /*1b40*/  LOP3.LUT R2, R11, 0x30, RZ, 0xc0, !PT ;  /* 0x000000300b027812 */ /* 0x000fe200078ec0ff */
[----:B------:R-:W-:Y:S01]  /*1b50*/  IMAD R13, R10, 0x4, R13 ;  /* 0x000000040a0d7824 */ /* 0x000fe200078e020d */
[----:B------:R-:W-:Y:S01]  /*1b60*/  SHF.L.U32 R4, R124, 0x1, RZ ;  /* 0x000000017c047819 */ /* 0x000fe200000006ff */
[----:B------:R-:W-:Y:S01]  /*1b70*/  IMAD R12, R53, 0x8, R6 ;  /* 0x00000008350c7824 */ /* 0x000fe200078e0206 */
[C---:B------:R-:W-:Y:S01]  /*1b80*/  LEA R11, R5.reuse, R2, 0x6 ;  /* 0x00000002050b7211 */ /* 0x040fe200078e30ff */
[----:B------:R-:W-:Y:S01]  /*1b90*/  IMAD R10, R5, 0x4, R14 ;  /* 0x00000004050a7824 */ /* 0x000fe200078e020e */
[----:B------:R-:W-:Y:S01]  /*1ba0*/  IADD3 R8, R8, R13, RZ ;  /* 0x0000000d08087210 */ /* 0x000fe20007ffe0ff */
[----:B------:R-:W-:Y:S01]  /*1bb0*/  IMAD R13, R53, 0x8, R12 ;  /* 0x00000008350d7824 */ /* 0x000fe200078e020c */
[----:B------:R-:W-:Y:S01]  /*1bc0*/  SHF.R.S32.HI R9, RZ, 0x2, R124 ;  /* 0x00000002ff097819 */ /* 0x000fe2000001147c */
[----:B------:R-:W-:Y:S01]  /*1bd0*/  IMAD.SHL.U32 R5, R5, 0x10, RZ ;  /* 0x0000001005057824 */ /* 0x000fe200078e00ff */
[----:B------:R-:W-:Y:S01]  /*1be0*/  LEA.HI R189, R14, R189, RZ, 0x1e ;  /* 0x000000bd0ebd7211 */ /* 0x000fe200078ff0ff */
[----:B------:R-:W-:Y:S01]  /*1bf0*/  IMAD.HI R2, R7, 0x2, RZ ;  /* 0x0000000207027827 */ /* 0x000fe200078e02ff */
[----:B------:R-:W-:Y:S01]  /*1c00*/  LEA R14, R53, R13, 0x3 ;  /* 0x0000000d350e7211 */ /* 0x000fe200078e18ff */
[----:B------:R-:W-:Y:S01]  /*1c10*/  STL.64 [R1+0x48], R136 ;  /* 0x0000488801007387 */ /* 0x000fe20000100a00 */
[----:B------:R-:W-:Y:S01]  /*1c20*/  SGXT R9, R9, 0x1 ;  /* 0x000000010909781a */ /* 0x000fe20000000200 */
[----:B------:R-:W-:Y:S01]  /*1c30*/  IMAD R223, R135, 0x9, RZ ;  /* 0x0000000987df7824 */ /* 0x000fe200078e02ff */
[----:B------:R-:W-:Y:S01]  /*1c40*/  LOP3.LUT R5, R5, 0x30, R4, 0x78, !PT ;  /* 0x0000003005057812 */ /* 0x000fe200078e7804 */
[----:B------:R-:W-:Y:S01]  /*1c50*/  IMAD R7, R53, 0x8, R14 ;  /* 0x0000000835077824 */ /* 0x000fe200078e020e */
[----:B------:R-:W-:Y:S01]  /*1c60*/  LOP3.LUT R133, R9, 0x90, RZ, 0xc0, !PT ;  /* 0x0000009009857812 */ /* 0x000fe200078ec0ff */
[----:B------:R-:W-:Y:S01]  /*1c70*/  IMAD R217, R135, 0xa, RZ ;  /* 0x0000000a87d97824 */ /* 0x000fe200078e02ff */
[----:B------:R-:W-:Y:S01]  /*1c80*/  IADD3.X R61, R2, c[0x0][0x174], R3, P0, P1 ;  /* 0x00005d00023d7a10 */ /* 0x000fe200007e2403 */
[----:B------:R-:W-:Y:S01]  /*1c90*/  IMAD.U32 R9, R10, 0x80, R5 ;  /* 0x000000800a097824 */ /* 0x000fe200078e0005 */
[--C-:B------:R-:W-:Y:S01]  /*1ca0*/  LOP3.LUT R10, R11, 0x10, R4.reuse, 0x78, !PT ;  /* 0x000000100b0a7812 */ /* 0x100fe200078e7804 */
[----:B------:R-:W-:Y:S01]  /*1cb0*/  IMAD R211, R135, 0xb, RZ ;  /* 0x0000000b87d37824 */ /* 0x000fe200078e02ff */
[----:B------:R-:W-:Y:S01]  /*1cc0*/  LEA R16, R53, R7, 0x3 ;  /* 0x0000000735107211 */ /* 0x000fe200078e18ff */
[----:B------:R-:W-:Y:S01]  /*1cd0*/  IMAD R207, R135, 0xc, RZ ;  /* 0x0000000c87cf7824 */ /* 0x000fe200078e02ff */
[----:B------:R-:W-:Y:S01]  /*1ce0*/  LOP3.LUT R11, R133, 0x10, R4, 0x78, !PT ;  /* 0x00000010850b7812 */ /* 0x000fe200078e7804 */
[----:B------:R-:W-:Y:S01]  /*1cf0*/  IMAD R10, R17, 0x20, R10 ;  /* 0x00000020110a7824 */ /* 0x000fe200078e020a */
[----:B------:R-:W-:Y:S01]  /*1d00*/  LEA R17, R53, R16, 0x3 ;  /* 0x0000001035117211 */ /* 0x000fe200078e18ff */
[----:B------:R-:W-:Y:S01]  /*1d10*/  IMAD R203, R135, 0xd, RZ ;  /* 0x0000000d87cb7824 */ /* 0x000fe200078e02ff */
[----:B------:R-:W-:Y:S01]  /*1d20*/  LEA.HI R3, R124, 0x78, RZ, 0x1c ;  /* 0x000000787c037811 */ /* 0x000fe200078fe0ff */
[----:B------:R-:W-:Y:S01]  /*1d30*/  IMAD.U32 R11, R18, 0x8, R11 ;  /* 0x00000008120b7824 */ /* 0x000fe200078e000b */
[C---:B------:R-:W-:Y:S01]  /*1d40*/  LEA.HI R4, R124.reuse, 0xb8, RZ, 0x1c ;  /* 0x000000b87c047811 */ /* 0x040fe200078fe0ff */
[----:B------:R-:W-:Y:S01]  /*1d50*/  IMAD R18, R53, 0x10, R17 ;  /* 0x0000001035127824 */ /* 0x000fe200078e0211 */
[C---:B------:R-:W-:Y:S01]  /*1d60*/  LEA.HI R2, R124.reuse, 0x38, RZ, 0x1c ;  /* 0x000000387c027811 */ /* 0x040fe200078fe0ff */
[----:B------:R-:W-:Y:S01]  /*1d70*/  IMAD R19, R3, c[0x0][0x1b8], RZ ;  /* 0x00006e0003137a24 */ /* 0x000fe200078e02ff */
[----:B------:R-:W-:Y:S01]  /*1d80*/  LEA.HI R5, R124, 0xf8, RZ, 0x1c ;  /* 0x000000f87c057811 */ /* 0x000fe200078fe0ff */
[C---:B------:R-:W-:Y:S01]  /*1d90*/  IMAD R3, R53.reuse, 0x8, R18 ;  /* 0x0000000835037824 */ /* 0x040fe200078e0212 */
[-C--:B------:R-:W-:Y:S01]  /*1da0*/  LEA R182, P0, R6, R59.reuse, 0x1 ;  /* 0x0000003b06b67211 */ /* 0x080fe200078008ff */
[----:B------:R-:W-:Y:S01]  /*1db0*/  IMAD R27, R4, c[0x0][0x1b8], RZ ;  /* 0x00006e00041b7a24 */ /* 0x000fe200078e02ff */
[----:B------:R-:W-:Y:S01]  /*1dc0*/  LEA R180, P1, R12, R59, 0x1 ;  /* 0x0000003b0cb47211 */ /* 0x000fe200078208ff */
[----:B------:R-:W-:Y:S01]  /*1dd0*/  IMAD R2, R2, c[0x0][0x1b8], RZ ;  /* 0x00006e0002027a24 */ /* 0x000fe200078e02ff */
[----:B------:R-:W-:Y:S01]  /*1de0*/  LEA R4, R53, R3, 0x3 ;  /* 0x0000000335047211 */ /* 0x000fe200078e18ff */
[----:B------:R-:W-:Y:S01]  /*1df0*/  IMAD R29, R5, c[0x0][0x1b8], RZ ;  /* 0x00006e00051d7a24 */ /* 0x000fe200078e02ff */
[----:B------:R-:W-:Y:S01]  /*1e00*/  LEA.HI.X.SX32 R183, R6, R61, 0x1, P0 ;  /* 0x0000003d06b77211 */ /* 0x000fe200000f0eff */
[----:B------:R-:W-:Y:S01]  /*1e10*/  IMAD R199, R135, 0xe, RZ ;  /* 0x0000000e87c77824 */ /* 0x000fe200078e02ff */
[----:B------:R-:W-:Y:S01]  /*1e20*/  LEA R168, P2, R2, R59, 0x1 ;  /* 0x0000003b02a87211 */ /* 0x000fe200078408ff */
[----:B------:R-:W-:Y:S01]  /*1e30*/  IMAD R5, R53, 0x8, R4 ;  /* 0x0000000835057824 */ /* 0x000fe200078e0204 */
[-C--:B------:R-:W-:Y:S01]  /*1e40*/  LEA.HI.X.SX32 R181, R12, R61.reuse, 0x1, P1 ;  /* 0x0000003d0cb57211 */ /* 0x080fe200008f0eff */
[----:B------:R-:W-:Y:S01]  /*1e50*/  IMAD R195, R135, 0xf, RZ ;  /* 0x0000000f87c37824 */ /* 0x000fe200078e02ff */
[----:B------:R-:W-:Y:S01]  /*1e60*/  LEA.HI.X.SX32 R169, R2, R61, 0x1, P2 ;  /* 0x0000003d02a97211 */ /* 0x000fe200010f0eff */
[----:B------:R-:W-:Y:S01]  /*1e70*/  IMAD R6, R53, 0x8, R5 ;  /* 0x0000000835067824 */ /* 0x000fe200078e0205 */
[-C--:B------:R-:W-:Y:S01]  /*1e80*/  LEA R178, P0, R13, R59.reuse, 0x1 ;  /* 0x0000003b0db27211 */ /* 0x080fe200078008ff */
[--C-:B------:R-:W-:Y:S01]  /*1e90*/  IMAD.WIDE R250, R247, 0x2, R20.reuse ;  /* 0x00000002f7fa7825 */ /* 0x100fe200078e0214 */
[----:B------:R-:W-:Y:S01]  /*1ea0*/  LEA R174, P1, R7, R59, 0x1 ;  /* 0x0000003b07ae7211 */ /* 0x000fe200078208ff */
[----:B------:R-:W-:Y:S01]  /*1eb0*/  CS2R R64, SRZ ;  /* 0x0000000000407805 */ /* 0x000fe2000001ff00 */
[----:B------:R-:W-:Y:S01]  /*1ec0*/  LEA R2, R53, R6, 0x3 ;  /* 0x0000000635027211 */ /* 0x000fe200078e18ff */
[----:B------:R-:W-:Y:S01]  /*1ed0*/  IMAD.WIDE R242, R239, 0x2, R20 ;  /* 0x00000002eff27825 */ /* 0x000fe200078e0214 */
[----:B------:R-:W-:Y:S01]  /*1ee0*/  LEA.HI.X.SX32 R179, R13, R61, 0x1, P0 ;  /* 0x0000003d0db37211 */ /* 0x000fe200000f0eff */
[----:B------:R-:W-:Y:S01]  /*1ef0*/  CS2R R66, SRZ ;  /* 0x0000000000427805 */ /* 0x000fe2000001ff00 */
[----:B------:R-:W-:Y:S01]  /*1f00*/  LEA R172, P2, R16, R59, 0x1 ;  /* 0x0000003b10ac7211 */ /* 0x000fe200078408ff */
[----:B------:R-:W-:Y:S01]  /*1f10*/  IMAD R12, R53, 0x8, R2 ;  /* 0x00000008350c7824 */ /* 0x000fe200078e0202 */
[----:B------:R-:W-:Y:S01]  /*1f20*/  LEA.HI.X.SX32 R175, R7, R61, 0x1, P1 ;  /* 0x0000003d07af7211 */ /* 0x000fe200008f0eff */
[----:B------:R-:W-:Y:S01]  /*1f30*/  IMAD.WIDE R234, R231, 0x2, R20 ;  /* 0x00000002e7ea7825 */ /* 0x000fe200078e0214 */
[----:B------:R-:W-:Y:S01]  /*1f40*/  LEA R176, P0, R14, R59, 0x1 ;  /* 0x0000003b0eb07211 */ /* 0x000fe200078008ff */
[----:B------:R-:W-:Y:S01]  /*1f50*/  CS2R R62, SRZ ;  /* 0x00000000003e7805 */ /* 0x000fe2000001ff00 */
[-C--:B------:R-:W-:Y:S01]  /*1f60*/  LEA.HI.X.SX32 R173, R16, R61.reuse, 0x1, P2 ;  /* 0x0000003d10ad7211 */ /* 0x080fe200010f0eff */
[----:B------:R-:W-:Y:S01]  /*1f70*/  IMAD R13, R53, 0x10, R12 ;  /* 0x00000010350d7824 */ /* 0x000fe200078e020c */
[----:B------:R-:W-:Y:S01]  /*1f80*/  LEA.HI.X.SX32 R177, R14, R61, 0x1, P0 ;  /* 0x0000003d0eb17211 */ /* 0x000fe200000f0eff */
[--C-:B------:R-:W-:Y:S01]  /*1f90*/  IMAD.WIDE R226, R223, 0x2, R20.reuse ;  /* 0x00000002dfe27825 */ /* 0x100fe200078e0214 */
[----:B------:R-:W-:Y:S01]  /*1fa0*/  LEA R164, P2, R3, R59, 0x1 ;  /* 0x0000003b03a47211 */ /* 0x000fe200078408ff */
[----:B------:R-:W-:Y:S01]  /*1fb0*/  CS2R R120, SRZ ;  /* 0x0000000000787805 */ /* 0x000fe2000001ff00 */
[----:B------:R-:W-:Y:S01]  /*1fc0*/  LEA R7, R53, R13, 0x3 ;  /* 0x0000000d35077211 */ /* 0x000fe200078e18ff */
[----:B------:R-:W-:Y:S01]  /*1fd0*/  IMAD.WIDE R220, R217, 0x2, R20 ;  /* 0x00000002d9dc7825 */ /* 0x000fe200078e0214 */
[----:B------:R-:W-:Y:S01]  /*1fe0*/  LEA.HI.X.SX32 R165, R3, R61, 0x1, P2 ;  /* 0x0000003d03a57211 */ /* 0x000fe200010f0eff */
[----:B------:R-:W-:Y:S01]  /*1ff0*/  CS2R R122, SRZ ;  /* 0x00000000007a7805 */ /* 0x000fe2000001ff00 */
[-C--:B------:R-:W-:Y:S01]  /*2000*/  LEA R170, P0, R17, R59.reuse, 0x1 ;  /* 0x0000003b11aa7211 */ /* 0x080fe200078008ff */
[----:B------:R-:W-:Y:S01]  /*2010*/  IMAD R14, R53, 0x8, R7 ;  /* 0x00000008350e7824 */ /* 0x000fe200078e0207 */
[----:B------:R-:W-:Y:S01]  /*2020*/  LEA R166, P1, R18, R59, 0x1 ;  /* 0x0000003b12a67211 */ /* 0x000fe200078208ff */
[----:B------:R-:W-:Y:S01]  /*2030*/  IMAD.WIDE R212, R211, 0x2, R20 ;  /* 0x00000002d3d47825 */ /* 0x000fe200078e0214 */
[----:B------:R-:W-:Y:S01]  /*2040*/  LEA.HI.X.SX32 R171, R17, R61, 0x1, P0 ;  /* 0x0000003d11ab7211 */ /* 0x000fe200000f0eff */
[----:B------:R-:W-:Y:S01]  /*2050*/  CS2R R72, SRZ ;  /* 0x0000000000487805 */ /* 0x000fe2000001ff00 */
[----:B------:R-:W-:Y:S01]  /*2060*/  LEA R162, P0, R4, R59, 0x1 ;  /* 0x0000003b04a27211 */ /* 0x000fe200078008ff */
        /* <DEDUP_REMOVED lines=15> */
[----:B------:R-:W-:Y:S01]  /*2160*/  LEA.HI.X.SX32 R159, R6, R61, 0x1, P2 ;  /* 0x0000003d069f7211 */ /* 0x000fe200010f0eff */
[----:B------:R-:W-:Y:S01]  /*2170*/  IMAD R5, R53, 0x8, R4 ;  /* 0x0000000835057824 */ /* 0x000fe200078e0204 */
[----:B------:R-:W-:Y:S01]  /*2180*/  LEA R32, P2, R13, R59, 0x1 ;  /* 0x0000003b0d207211 */ /* 0x000fe200078408ff */
[----:B------:R-:W-:Y:S01]  /*2190*/  IMAD.WIDE R196, R195, 0x2, R20 ;  /* 0x00000002c3c47825 */ /* 0x000fe200078e0214 */
[----:B------:R-:W-:Y:S01]  /*21a0*/  LEA.HI.X.SX32 R157, R2, R61, 0x1, P0 ;  /* 0x0000003d029d7211 */ /* 0x000fe200000f0eff */
[----:B------:R-:W-:Y:S01]  /*21b0*/  CS2R R76, SRZ ;  /* 0x00000000004c7805 */ /* 0x000fe2000001ff00 */
[----:B------:R-:W-:Y:S01]  /*21c0*/  LEA R2, R53, R5, 0x4 ;  /* 0x0000000535027211 */ /* 0x000fe200078e20ff */
[----:B------:R-:W-:Y:S01]  /*21d0*/  IMAD.MOV.U32 R18, RZ, RZ, -0x800000 ;  /* 0xff800000ff127424 */ /* 0x000fe200078e00ff */
[----:B------:R-:W-:Y:S01]  /*21e0*/  LEA.HI.X.SX32 R33, R13, R61, 0x1, P2 ;  /* 0x0000003d0d217211 */ /* 0x000fe200010f0eff */
[----:B------:R-:W-:Y:S01]  /*21f0*/  IMAD.MOV.U32 R13, RZ, RZ, RZ ;  /* 0x000000ffff0d7224 */ /* 0x000fe200078e00ff */
[CC--:B------:R-:W-:Y:S01]  /*2200*/  LEA R30, P1, R12.reuse, R59.reuse, 0x1 ;  /* 0x0000003b0c1e7211 */ /* 0x0c0fe200078208ff */
[----:B------:R-:W-:Y:S01]  /*2210*/  IMAD R6, R53, 0x8, R2 ;  /* 0x0000000835067824 */ /* 0x000fe200078e0202 */
[C---:B------:R-:W-:Y:S01]  /*2220*/  LEA R38, P2, R3.reuse, R59, 0x1 ;  /* 0x0000003b03267211 */ /* 0x040fe200078408ff */
[----:B------:R-:W-:Y:S01]  /*2230*/  IMAD.MOV.U32 R17, RZ, RZ, 0x3f800000 ;  /* 0x3f800000ff117424 */ /* 0x000fe200078e00ff */
[-C--:B------:R-:W-:Y:S01]  /*2240*/  LEA.HI.X.SX32 R31, R12, R61.reuse, 0x1, P1 ;  /* 0x0000003d0c1f7211 */ /* 0x080fe200008f0eff */
[----:B------:R-:W-:Y:S01]  /*2250*/  CS2R R78, SRZ ;  /* 0x00000000004e7805 */ /* 0x000fe2000001ff00 */
[----:B------:R-:W-:Y:S01]  /*2260*/  LEA.HI.X.SX32 R39, R3, R61, 0x1, P2 ;  /* 0x0000003d03277211 */ /* 0x000fe200010f0eff */
[----:B------:R-:W-:Y:S01]  /*2270*/  IMAD R3, R53, 0x8, R6 ;  /* 0x0000000835037824 */ /* 0x000fe200078e0206 */
[CC--:B------:R-:W-:Y:S01]  /*2280*/  LEA R34, P0, R7.reuse, R59.reuse, 0x1 ;  /* 0x0000003b07227211 */ /* 0x0c0fe200078008ff */
[----:B------:R-:W-:Y:S01]  /*2290*/  CS2R R116, SRZ ;  /* 0x0000000000747805 */ /* 0x000fe2000001ff00 */
[C---:B------:R-:W-:Y:S01]  /*22a0*/  LEA R36, P1, R14.reuse, R59, 0x1 ;  /* 0x0000003b0e247211 */ /* 0x040fe200078208ff */
[----:B------:R-:W-:Y:S01]  /*22b0*/  CS2R R118, SRZ ;  /* 0x0000000000767805 */ /* 0x000fe2000001ff00 */
[-C--:B------:R-:W-:Y:S01]  /*22c0*/  LEA.HI.X.SX32 R35, R7, R61.reuse, 0x1, P0 ;  /* 0x0000003d07237211 */ /* 0x080fe200000f0eff */
[----:B------:R-:W-:Y:S01]  /*22d0*/  CS2R R80, SRZ ;  /* 0x0000000000507805 */ /* 0x000fe2000001ff00 */
[----:B------:R-:W-:Y:S01]  /*22e0*/  LEA.HI.X.SX32 R37, R14, R61, 0x1, P1 ;  /* 0x0000003d0e257211 */ /* 0x000fe200008f0eff */
[----:B------:R-:W-:Y:S01]  /*22f0*/  CS2R R82, SRZ ;  /* 0x0000000000527805 */ /* 0x000fe2000001ff00 */
[----:B------:R-:W-:Y:S01]  /*2300*/  LEA R42, P1, R4, R59, 0x1 ;  /* 0x0000003b042a7211 */ /* 0x000fe200078208ff */
[----:B------:R-:W-:Y:S01]  /*2310*/  CS2R R84, SRZ ;  /* 0x0000000000547805 */ /* 0x000fe2000001ff00 */
[----:B------:R-:W-:Y:S01]  /*2320*/  LEA R7, R53, R3, 0x3 ;  /* 0x0000000335077211 */ /* 0x000fe200078e18ff */
[----:B------:R-:W-:Y:S01]  /*2330*/  CS2R R86, SRZ ;  /* 0x0000000000567805 */ /* 0x000fe2000001ff00 */
[-C--:B------:R-:W-:Y:S01]  /*2340*/  LEA R40, P0, R16, R59.reuse, 0x1 ;  /* 0x0000003b10287211 */ /* 0x080fe200078008ff */
[----:B------:R-:W-:Y:S01]  /*2350*/  CS2R R88, SRZ ;  /* 0x0000000000587805 */ /* 0x000fe2000001ff00 */
[----:B------:R-:W-:Y:S01]  /*2360*/  LEA R44, P2, R5, R59, 0x1 ;  /* 0x0000003b052c7211 */ /* 0x000fe200078408ff */
[----:B------:R-:W-:Y:S01]  /*2370*/  CS2R R90, SRZ ;  /* 0x00000000005a7805 */ /* 0x000fe2000001ff00 */
[-C--:B------:R-:W-:Y:S01]  /*2380*/  LEA.HI.X.SX32 R43, R4, R61.reuse, 0x1, P1 ;  /* 0x0000003d042b7211 */ /* 0x080fe200008f0eff */
[----:B------:R-:W-:Y:S01]  /*2390*/  IMAD R4, R53, 0x8, R7 ;  /* 0x0000000835047824 */ /* 0x000fe200078e0207 */
[-C--:B------:R-:W-:Y:S01]  /*23a0*/  LEA.HI.X.SX32 R41, R16, R61.reuse, 0x1, P0 ;  /* 0x0000003d10297211 */ /* 0x080fe200000f0eff */
[----:B------:R-:W-:Y:S01]  /*23b0*/  CS2R R92, SRZ ;  /* 0x00000000005c7805 */ /* 0x000fe2000001ff00 */
[----:B------:R-:W-:Y:S01]  /*23c0*/  LEA.HI.X.SX32 R45, R5, R61, 0x1, P2 ;  /* 0x0000003d052d7211 */ /* 0x000fe200010f0eff */
[----:B------:R-:W-:Y:S01]  /*23d0*/  IMAD R5, R53, 0x8, R4 ;  /* 0x0000000835057824 */ /* 0x000fe200078e0204 */
[CC--:B------:R-:W-:Y:S01]  /*23e0*/  LEA R46, P0, R2.reuse, R59.reuse, 0x1 ;  /* 0x0000003b022e7211 */ /* 0x0c0fe200078008ff */
[----:B------:R-:W-:Y:S01]  /*23f0*/  CS2R R94, SRZ ;  /* 0x00000000005e7805 */ /* 0x000fe2000001ff00 */
[----:B------:R-:W-:Y:S01]  /*2400*/  LEA R24, P3, R19, R59, 0x1 ;  /* 0x0000003b13187211 */ /* 0x000fe200078608ff */
[----:B------:R-:W-:Y:S01]  /*2410*/  CS2R R96, SRZ ;  /* 0x0000000000607805 */ /* 0x000fe2000001ff00 */
[----:B------:R-:W-:Y:S01]  /*2420*/  LEA.HI.X.SX32 R47, R2, R61, 0x1, P0 ;  /* 0x0000003d022f7211 */ /* 0x000fe200000f0eff */
[----:B------:R-:W-:Y:S01]  /*2430*/  CS2R R98, SRZ ;  /* 0x0000000000627805 */ /* 0x000fe2000001ff00 */
[----:B------:R-:W-:Y:S01]  /*2440*/  LEA R2, R53, R5, 0x3 ;  /* 0x0000000535027211 */ /* 0x000fe200078e18ff */
[----:B------:R-:W-:Y:S01]  /*2450*/  CS2R R100, SRZ ;  /* 0x0000000000647805 */ /* 0x000fe2000001ff00 */
[-C--:B------:R-:W-:Y:S01]  /*2460*/  LEA R48, P1, R6, R59.reuse, 0x1 ;  /* 0x0000003b06307211 */ /* 0x080fe200078208ff */
[----:B------:R-:W-:Y:S01]  /*2470*/  CS2R R102, SRZ ;  /* 0x0000000000667805 */ /* 0x000fe2000001ff00 */
[----:B------:R-:W-:Y:S01]  /*2480*/  LEA R50, P2, R3, R59, 0x1 ;  /* 0x0000003b03327211 */ /* 0x000fe200078408ff */
[----:B------:R-:W-:Y:S01]  /*2490*/  CS2R R104, SRZ ;  /* 0x0000000000687805 */ /* 0x000fe2000001ff00 */
[----:B------:R-:W-:Y:S01]  /*24a0*/  LEA.HI.X.SX32 R25, R19, R61, 0x1, P3 ;  /* 0x0000003d13197211 */ /* 0x000fe200018f0eff */
[----:B------:R-:W-:Y:S01]  /*24b0*/  CS2R R106, SRZ ;  /* 0x00000000006a7805 */ /* 0x000fe2000001ff00 */
[----:B------:R-:W-:Y:S01]  /*24c0*/  LEA R58, P3, R2, R59, 0x1 ;  /* 0x0000003b023a7211 */ /* 0x000fe200078608ff */
[----:B------:R-:W-:Y:S01]  /*24d0*/  CS2R R108, SRZ ;  /* 0x00000000006c7805 */ /* 0x000fe2000001ff00 */
[C---:B------:R-:W-:Y:S01]  /*24e0*/  LEA.HI R192, R252.reuse, 0x18, RZ, 0x1e ;  /* 0x00000018fcc07811 */ /* 0x040fe200078ff0ff */
[----:B------:R-:W-:Y:S01]  /*24f0*/  CS2R R110, SRZ ;  /* 0x00000000006e7805 */ /* 0x000fe2000001ff00 */
[C---:B------:R-:W-:Y:S01]  /*2500*/  LEA.HI R191, R252.reuse, 0x10, RZ, 0x1e ;  /* 0x00000010fcbf7811 */ /* 0x040fe200078ff0ff */
[----:B------:R-:W-:Y:S01]  /*2510*/  IMAD.WIDE R246, R247, 0x2, R22 ;  /* 0x00000002f7f67825 */ /* 0x000fe200078e0216 */
[----:B------:R-:W-:Y:S01]  /*2520*/  LEA.HI R190, R252, 0x8, RZ, 0x1e ;  /* 0x00000008fcbe7811 */ /* 0x000fe200078ff0ff */
[----:B------:R-:W-:Y:S01]  /*2530*/  UMOV UR4, URZ ;  /* 0x0000003f00047c82 */ /* 0x000fe20008000000 */
[----:B------:R-:W-:Y:S01]  /*2540*/  SHF.R.U32.HI R16, RZ, 0x3, R124 ;  /* 0x00000003ff107819 */ /* 0x000fe2000001167c */
[----:B------:R-:W-:Y:S01]  /*2550*/  IMAD.IADD R125, R15, 0x1, R192 ;  /* 0x000000010f7d7824 */ /* 0x000fe200078e02c0 */
[----:B------:R-:W-:Y:S01]  /*2560*/  SHF.L.U32 R12, R188, 0x1, RZ ;  /* 0x00000001bc0c7819 */ /* 0x000fe200000006ff */
[----:B------:R-:W-:Y:S01]  /*2570*/  IMAD.SHL.U32 R131, R192, 0x8, RZ ;  /* 0x00000008c0837824 */ /* 0x000fe200078e00ff */
[-C--:B------:R-:W-:Y:S01]  /*2580*/  LEA.HI.X.SX32 R49, R6, R61.reuse, 0x1, P1 ;  /* 0x0000003d06317211 */ /* 0x080fe200008f0eff */
[----:B------:R-:W-:Y:S01]  /*2590*/  IMAD R125, R135, 0x3, RZ ;  /* 0x00000003877d7824 */ /* 0x000fe200078e02ff */
[----:B------:R-:W-:Y:S01]  /*25a0*/  LEA.HI.X.SX32 R51, R3, R61, 0x1, P2 ;  /* 0x0000003d03337211 */ /* 0x000fe200010f0eff */
[----:B------:R-:W-:Y:S01]  /*25b0*/  IMAD.MOV.U32 R3, RZ, RZ, -0x800000 ;  /* 0xff800000ff037424 */ /* 0x000fe200078e00ff */
[-C--:B------:R-:W-:Y:S01]  /*25c0*/  LEA R26, P4, R27, R59.reuse, 0x1 ;  /* 0x0000003b1b1a7211 */ /* 0x080fe200078808ff */
[----:B------:R-:W-:Y:S01]  /*25d0*/  IMAD.MOV.U32 R6, RZ, RZ, 0x3f800000 ;  /* 0x3f800000ff067424 */ /* 0x000fe200078e00ff */
[-C--:B------:R-:W-:Y:S01]  /*25e0*/  LEA R28, P5, R29, R59.reuse, 0x1 ;  /* 0x0000003b1d1c7211 */ /* 0x080fe200078a08ff */
[--C-:B------:R-:W-:Y:S01]  /*25f0*/  IMAD.WIDE R238, R239, 0x2, R22.reuse ;  /* 0x00000002efee7825 */ /* 0x100fe200078e0216 */
[-C--:B------:R-:W-:Y:S01]  /*2600*/  LEA R52, P0, R7, R59.reuse, 0x1 ;  /* 0x0000003b07347211 */ /* 0x080fe200078008ff */
[----:B------:R-:W-:Y:S01]  /*2610*/  UMOV UR5, URZ ;  /* 0x0000003f00057c82 */ /* 0x000fe20008000000 */
[-C--:B------:R-:W-:Y:S01]  /*2620*/  LEA R54, P1, R4, R59.reuse, 0x1 ;  /* 0x0000003b04367211 */ /* 0x080fe200078208ff */
[----:B------:R-:W-:Y:S01]  /*2630*/  IMAD.WIDE R230, R231, 0x2, R22 ;  /* 0x00000002e7e67825 */ /* 0x000fe200078e0216 */
[----:B------:R-:W-:-:S02]  /*2640*/  LEA R56, P2, R5, R59, 0x1 ;  /* 0x0000003b05387211 */ /* 0x000fc400078408ff */
[----:B------:R-:W-:Y:S01]  /*2650*/  LEA.HI.X.SX32 R59, R2, R61, 0x1, P3 ;  /* 0x0000003d023b7211 */ /* 0x000fe200018f0eff */
[----:B------:R-:W-:Y:S01]  /*2660*/  IMAD.WIDE R222, R223, 0x2, R22 ;  /* 0x00000002dfde7825 */ /* 0x000fe200078e0216 */
[C---:B------:R-:W-:Y:S02]  /*2670*/  IADD3 R19, R15.reuse, R191, RZ ;  /* 0x000000bf0f137210 */ /* 0x040fe40007ffe0ff */
[----:B------:R-:W-:Y:S01]  /*2680*/  LOP3.LUT R16, R16, 0x4, RZ, 0xc0, !PT ;  /* 0x0000000410107812 */ /* 0x000fe200078ec0ff */
[----:B------:R-:W-:Y:S01]  /*2690*/  IMAD.SHL.U32 R19, R190, 0x8, RZ ;  /* 0x00000008be137824 */ /* 0x000fe200078e00ff */
[----:B------:R-:W-:Y:S01]  /*26a0*/  LEA.HI R2, R252, R15, RZ, 0x1e ;  /* 0x0000000ffc027211 */ /* 0x000fe200078ff0ff */
[----:B------:R-:W-:Y:S01]  /*26b0*/  IMAD.IADD R15, R15, 0x1, R190 ;  /* 0x000000010f0f7824 */ /* 0x000fe200078e02be */
[C---:B------:R-:W-:Y:S01]  /*26c0*/  LOP3.LUT R130, R12.reuse, 0x10, RZ, 0x3c, !PT ;  /* 0x000000100c827812 */ /* 0x040fe200078e3cff */
[C---:B------:R-:W-:Y:S01]  /*26d0*/  IMAD.SHL.U32 R15, R135.reuse, 0x2, RZ ;  /* 0x00000002870f7824 */ /* 0x040fe200078e00ff */
[----:B------:R-:W-:Y:S01]  /*26e0*/  LOP3.LUT R130, R12, 0x40, RZ, 0x3c, !PT ;  /* 0x000000400c827812 */ /* 0x000fe200078e3cff */
[----:B------:R-:W-:Y:S01]  /*26f0*/  IMAD.IADD R186, R16, 0x1, R19 ;  /* 0x0000000110ba7824 */ /* 0x000fe200078e0213 */
[----:B------:R-:W-:Y:S01]  /*2700*/  LOP3.LUT R132, R12, 0x30, RZ, 0x3c, !PT ;  /* 0x000000300c847812 */ /* 0x000fe200078e3cff */
[----:B------:R-:W-:Y:S01]  /*2710*/  IMAD.IADD R184, R16, 0x1, R131 ;  /* 0x0000000110b87824 */ /* 0x000fe200078e0283 */
[----:B------:R-:W-:Y:S01]  /*2720*/  LOP3.LUT R130, R12, 0x70, RZ, 0x3c, !PT ;  /* 0x000000700c827812 */ /* 0x000fe200078e3cff */
[----:B------:R-:W-:Y:S01]  /*2730*/  IMAD.IADD R187, R126, 0x1, R16 ;  /* 0x000000017ebb7824 */ /* 0x000fe200078e0210 */
[----:B------:R-:W-:Y:S01]  /*2740*/  LOP3.LUT R132, R12, 0x60, RZ, 0x3c, !PT ;  /* 0x000000600c847812 */ /* 0x000fe200078e3cff */
[----:B------:R-:W-:Y:S01]  /*2750*/  IMAD.WIDE R130, R135, 0x2, R22 ;  /* 0x0000000287827825 */ /* 0x000fe200078e0216 */
[----:B------:R-:W-:-:S02]  /*2760*/  LOP3.LUT R19, R133, 0x160, R128, 0xf8, !PT ;  /* 0x0000016085137812 */ /* 0x000fc400078ef880 */
[C---:B------:R-:W-:Y:S01]  /*2770*/  LOP3.LUT R134, R12.reuse, 0x20, RZ, 0x3c, !PT ;  /* 0x000000200c867812 */ /* 0x040fe200078e3cff */
[----:B------:R-:W-:Y:S01]  /*2780*/  IMAD.WIDE R132, R15, 0x2, R20 ;  /* 0x000000020f847825 */ /* 0x000fe200078e0214 */
[----:B------:R-:W-:Y:S01]  /*2790*/  LOP3.LUT R134, R12, 0x50, RZ, 0x3c, !PT ;  /* 0x000000500c867812 */ /* 0x000fe200078e3cff */
[----:B------:R0:W-:Y:S01]  /*27a0*/  STL.64 [R1+0x40], R130 ;  /* 0x0000408201007387 */ /* 0x0001e20000100a00 */
[----:B------:R-:W-:Y:S01]  /*27b0*/  SHF.L.U32 R127, R135, 0x2, RZ ;  /* 0x00000002877f7819 */ /* 0x000fe200000006ff */
[--C-:B------:R-:W-:Y:S01]  /*27c0*/  IMAD.WIDE R134, R15, 0x2, R22.reuse ;  /* 0x000000020f867825 */ /* 0x100fe200078e0216 */
[-C--:B------:R-:W-:Y:S01]  /*27d0*/  LEA.HI.X.SX32 R53, R7, R61.reuse, 0x1, P0 ;  /* 0x0000003d07357211 */ /* 0x080fe200000f0eff */
[----:B------:R1:W-:Y:S01]  /*27e0*/  STL.64 [R1+0x38], R132 ;  /* 0x0000388401007387 */ /* 0x0003e20000100a00 */
[----:B------:R-:W-:Y:S01]  /*27f0*/  LEA.HI.X.SX32 R55, R4, R61, 0x1, P1 ;  /* 0x0000003d04377211 */ /* 0x000fe200008f0eff */
[----:B------:R-:W-:Y:S01]  /*2800*/  IMAD.MOV.U32 R2, RZ, RZ, -0x800000 ;  /* 0xff800000ff027424 */ /* 0x000fe200078e00ff */
[C---:B------:R-:W-:Y:S01]  /*2810*/  LOP3.LUT P0, RZ, R124.reuse, 0x3, RZ, 0xc0, !PT ;  /* 0x000000037cff7812 */ /* 0x040fe2000780c0ff */
[----:B------:R-:W-:Y:S01]  /*2820*/  STL.64 [R1+0x30], R134 ;  /* 0x0000308601007387 */ /* 0x000fe20000100a00 */
[----:B------:R-:W-:Y:S01]  /*2830*/  LOP3.LUT P1, RZ, R124, 0x1, RZ, 0xc0, !PT ;  /* 0x000000017cff7812 */ /* 0x000fe2000782c0ff */
[----:B------:R-:W-:Y:S01]  /*2840*/  IMAD.WIDE R216, R217, 0x2, R22 ;  /* 0x00000002d9d87825 */ /* 0x000fe200078e0216 */
[----:B------:R-:W-:-:S02]  /*2850*/  LOP3.LUT R19, R19, 0x10, R124, 0x78, !PT ;  /* 0x0000001013137812 */ /* 0x000fc400078e787c */
[----:B------:R-:W-:Y:S01]  /*2860*/  SHF.L.U32 R185, R191, 0x3, RZ ;  /* 0x00000003bfb97819 */ /* 0x000fe200000006ff */
[----:B0-----:R-:W-:Y:S01]  /*2870*/  IMAD.WIDE R130, R125, 0x2, R20 ;  /* 0x000000027d827825 */ /* 0x001fe200078e0214 */
[-C--:B------:R-:W-:Y:S02]  /*2880*/  LEA.HI.X.SX32 R27, R27, R61.reuse, 0x1, P4 ;  /* 0x0000003d1b1b7211 */ /* 0x080fe400020f0eff */
[-C--:B------:R-:W-:Y:S01]  /*2890*/  LEA.HI.X.SX32 R29, R29, R61.reuse, 0x1, P5 ;  /* 0x0000003d1d1d7211 */ /* 0x080fe200028f0eff */
[----:B-1----:R-:W-:Y:S01]  /*28a0*/  IMAD.WIDE R132, R125, 0x2, R22 ;  /* 0x000000027d847825 */ /* 0x002fe200078e0216 */
[----:B------:R0:W-:Y:S01]  /*28b0*/  STL.64 [R1+0x28], R130 ;  /* 0x0000288201007387 */ /* 0x0001e20000100a00 */
[----:B------:R-:W-:Y:S02]  /*28c0*/  LEA.HI.X.SX32 R57, R5, R61, 0x1, P2 ;  /* 0x0000003d05397211 */ /* 0x000fe400010f0eff */
[----:B------:R-:W-:Y:S01]  /*28d0*/  IMAD.WIDE R124, R127, 0x2, R20 ;  /* 0x000000027f7c7825 */ /* 0x000fe200078e0214 */
[----:B------:R-:W-:Y:S01]  /*28e0*/  STL.64 [R1+0x20], R132 ;  /* 0x0000208401007387 */ /* 0x000fe20000100a00 */
[----:B------:R-:W-:Y:S01]  /*28f0*/  IADD3 R185, R16, R185, RZ ;  /* 0x000000b910b97210 */ /* 0x000fe20007ffe0ff */
[----:B------:R-:W-:Y:S01]  /*2900*/  CS2R R60, SRZ ;  /* 0x00000000003c7805 */ /* 0x000fe2000001ff00 */
[----:B------:R-:W-:Y:S01]  /*2910*/  ISETP.GE.U32.AND P6, PT, R188, 0x40, PT ;  /* 0x00000040bc00780c */ /* 0x000fe20003fc6070 */
[----:B------:R1:W-:Y:S01]  /*2920*/  STL.64 [R1+0x18], R124 ;  /* 0x0000187c01007387 */ /* 0x0003e20000100a00 */
[----:B------:R-:W-:Y:S01]  /*2930*/  IMAD.MOV.U32 R5, RZ, RZ, 0x3f800000 ;  /* 0x3f800000ff057424 */ /* 0x000fe200078e00ff */
[----:B------:R-:W-:Y:S01]  /*2940*/  MOV R14, RZ ;  /* 0x000000ff000e7202 */ /* 0x000fe20000000f00 */
[----:B------:R-:W-:Y:S01]  /*2950*/  IMAD.WIDE R210, R211, 0x2, R22 ;  /* 0x00000002d3d27825 */ /* 0x000fe200078e0216 */
[----:B------:R-:W-:-:S02]  /*2960*/  MOV R4, 0xff800000 ;  /* 0xff80000000047802 */ /* 0x000fc40000000f00 */
[----:B------:R-:W-:Y:S01]  /*2970*/  MOV R7, 0x3f800000 ;  /* 0x3f80000000077802 */ /* 0x000fe20000000f00 */
[----:B0-----:R-:W-:Y:S01]  /*2980*/  IMAD.WIDE R130, R127, 0x2, R22 ;  /* 0x000000027f827825 */ /* 0x001fe200078e0216 */
[C---:B------:R-:W-:Y:S02]  /*2990*/  ISETP.LT.U32.AND P0, PT, R188.reuse, 0x40, !P0 ;  /* 0x00000040bc00780c */ /* 0x040fe40004701070 */
[----:B------:R-:W-:Y:S01]  /*29a0*/  ISETP.LT.U32.AND P1, PT, R188, 0x40, !P1 ;  /* 0x00000040bc00780c */ /* 0x000fe20004f21070 */
[----:B------:R-:W-:Y:S01]  /*29b0*/  IMAD.WIDE R126, R129, 0x2, R20 ;  /* 0x00000002817e7825 */ /* 0x000fe200078e0214 */
[----:B------:R0:W-:Y:S01]  /*29c0*/  STL.64 [R1+0x10], R130 ;  /* 0x0000108201007387 */ /* 0x0001e20000100a00 */
[----:B------:R-:W-:Y:S02]  /*29d0*/  LOP3.LUT R16, R9, 0x40, RZ, 0x3c, !PT ;  /* 0x0000004009107812 */ /* 0x000fe400078e3cff */
[----:B-1----:R-:W-:Y:S01]  /*29e0*/  IMAD.WIDE R124, R129, 0x2, R22 ;  /* 0x00000002817c7825 */ /* 0x002fe200078e0216 */
[----:B------:R0:W-:Y:S01]  /*29f0*/  STL.64 [R1+0x8], R126 ;  /* 0x0000087e01007387 */ /* 0x0001e20000100a00 */
[----:B------:R-:W-:-:S02]  /*2a00*/  LOP3.LUT R193, R10, 0x20, RZ, 0x3c, !PT ;  /* 0x000000200ac17812 */ /* 0x000fc400078e3cff */
[--C-:B------:R-:W-:Y:S01]  /*2a10*/  IMAD.WIDE R206, R207, 0x2, R22.reuse ;  /* 0x00000002cfce7825 */ /* 0x100fe200078e0216 */
[----:B------:R0:W-:Y:S03]  /*2a20*/  STL.64 [R1], R124 ;  /* 0x0000007c01007387 */ /* 0x0001e60000100a00 */
[----:B------:R-:W-:-:S04]  /*2a30*/  IMAD.WIDE R202, R203, 0x2, R22 ;  /* 0x00000002cbca7825 */ /* 0x000fc800078e0216 */
[----:B------:R-:W-:-:S04]  /*2a40*/  IMAD.WIDE R198, R199, 0x2, R22 ;  /* 0x00000002c7c67825 */ /* 0x000fc800078e0216 */
[----:B------:R-:W-:-:S04]  /*2a50*/  IMAD.WIDE R194, R195, 0x2, R22 ;  /* 0x00000002c3c27825 */ /* 0x000fc800078e0216 */
.L_x_1:
[----:B0-----:R-:W2:Y:S04]  /*2a60*/  LDL.64 R126, [R1+0x40] ;  /* 0x00004000017e7983 */ /* 0x001ea80000100a00 */
[----:B------:R-:W3:Y:S04]  /*2a70*/  LDL.64 R140, [R1+0x48] ;  /* 0x00004800018c7983 */ /* 0x000ee80000100a00 */
[----:B------:R-:W4:Y:S04]  /*2a80*/  LDL.64 R146, [R1+0x20] ;  /* 0x0000200001927983 */ /* 0x000f280000100a00 */
[----:B------:R-:W5:Y:S04]  /*2a90*/  LDL.64 R130, [R1+0x18] ;  /* 0x0000180001827983 */ /* 0x000f680000100a00 */
[----:B------:R-:W4:Y:S04]  /*2aa0*/  LDL.64 R148, [R1+0x30] ;  /* 0x0000300001947983 */ /* 0x000f280000100a00 */
[----:B------:R-:W4:Y:S04]  /*2ab0*/  LDL.64 R134, [R1+0x38] ;  /* 0x0000380001867983 */ /* 0x000f280000100a00 */
[----:B------:R-:W4:Y:S04]  /*2ac0*/  LDL.64 R132, [R1+0x28] ;  /* 0x0000280001847983 */ /* 0x000f280000100a00 */
[----:B------:R-:W4:Y:S04]  /*2ad0*/  LDL.64 R144, [R1+0x10] ;  /* 0x0000100001907983 */ /* 0x000f280000100a00 */
[----:B------:R-:W4:Y:S04]  /*2ae0*/  LDL.64 R136, [R1] ;  /* 0x0000000001887983 */ /* 0x000f280000100a00 */
[----:B------:R-:W4:Y:S01]  /*2af0*/  LDL.64 R138, [R1+0x8] ;  /* 0x00000800018a7983 */ /* 0x000f220000100a00 */
[----:B------:R-:W-:-:S04]  /*2b00*/  IMAD.WIDE R124, R14, 0x2, R20 ;  /* 0x000000020e7c7825 */ /* 0x000fc800078e0214 */
[C---:B------:R-:W-:Y:S02]  /*2b10*/  IMAD.WIDE R128, R14.reuse, 0x2, R22 ;  /* 0x000000020e807825 */ /* 0x040fe400078e0216 */
[----:B------:R0:W4:Y:S04]  /*2b20*/  LDG.E.U16 R124, [R124.64] ;  /* 0x000000067c7c7981 */ /* 0x000128000c1e1500 */
[----:B0-----:R0:W4:Y:S01]  /*2b30*/  LDG.E.U16 R125, [R128.64] ;  /* 0x00000006807d7981 */ /* 0x001122000c1e1500 */
[----:B--2---:R-:W-:-:S04]  /*2b40*/  IMAD.WIDE R126, R14, 0x2, R126 ;  /* 0x000000020e7e7825 */ /* 0x004fc800078e027e */
[C---:B---3--:R-:W-:Y:S02]  /*2b50*/  IMAD.WIDE R142, R14.reuse, 0x2, R140 ;  /* 0x000000020e8e7825 */ /* 0x048fe400078e028c */
[----:B------:R4:W2:Y:S04]  /*2b60*/  LDG.E.U16 R141, [R126.64] ;  /* 0x000000067e8d7981 */ /* 0x0008a8000c1e1500 */
[----:B------:R1:W3:Y:S01]  /*2b70*/  LDG.E.U16 R142, [R142.64] ;  /* 0x000000068e8e7981 */ /* 0x0002e2000c1e1500 */
[----:B-----5:R-:W-:-:S04]  /*2b80*/  IMAD.WIDE R130, R14, 0x2, R130 ;  /* 0x000000020e827825 */ /* 0x020fc800078e0282 */
[----:B----4-:R-:W-:-:S04]  /*2b90*/  IMAD.WIDE R126, R14, 0x2, R146 ;  /* 0x000000020e7e7825 */ /* 0x010fc800078e0292 */
[C---:B0-----:R-:W-:Y:S02]  /*2ba0*/  IMAD.WIDE R128, R14.reuse, 0x2, R148 ;  /* 0x000000020e807825 */ /* 0x041fe400078e0294 */
[----:B------:R0:W4:Y:S02]  /*2bb0*/  LDG.E.U16 R127, [R126.64] ;  /* 0x000000067e7f7981 */ /* 0x000124000c1e1500 */
[C---:B------:R-:W-:Y:S02]  /*2bc0*/  IMAD.WIDE R134, R14.reuse, 0x2, R134 ;  /* 0x000000020e867825 */ /* 0x040fe400078e0286 */
[----:B------:R5:W2:Y:S02]  /*2bd0*/  LDG.E.U16 R129, [R128.64] ;  /* 0x0000000680817981 */ /* 0x000aa4000c1e1500 */
[C---:B------:R-:W-:Y:S02]  /*2be0*/  IMAD.WIDE R132, R14.reuse, 0x2, R132 ;  /* 0x000000020e847825 */ /* 0x040fe400078e0284 */
[----:B------:R1:W2:Y:S04]  /*2bf0*/  LDG.E.U16 R140, [R134.64] ;  /* 0x00000006868c7981 */ /* 0x0002a8000c1e1500 */
[----:B0-----:R0:W2:Y:S04]  /*2c00*/  LDG.E.U16 R126, [R130.64] ;  /* 0x00000006827e7981 */ /* 0x0010a8000c1e1500 */
[----:B-----5:R5:W2:Y:S01]  /*2c10*/  LDG.E.U16 R128, [R132.64] ;  /* 0x0000000684807981 */ /* 0x020aa2000c1e1500 */
[----:B-1----:R-:W-:-:S04]  /*2c20*/  IMAD.WIDE R134, R14, 0x2, R136 ;  /* 0x000000020e867825 */ /* 0x002fc800078e0288 */
[C---:B0-----:R-:W-:Y:S02]  /*2c30*/  IMAD.WIDE R130, R14.reuse, 0x2, R144 ;  /* 0x000000020e827825 */ /* 0x041fe400078e0290 */
[----:B------:R0:W2:Y:S02]  /*2c40*/  LDG.E.U16 R145, [R134.64] ;  /* 0x0000000686917981 */ /* 0x0000a4000c1e1500 */
[C---:B-----5:R-:W-:Y:S02]  /*2c50*/  IMAD.WIDE R132, R14.reuse, 0x2, R138 ;  /* 0x000000020e847825 */ /* 0x060fe400078e028a */
[----:B------:R1:W5:Y:S02]  /*2c60*/  LDG.E.U16 R143, [R130.64] ;  /* 0x00000006828f7981 */ /* 0x000364000c1e1500 */
[C---:B------:R-:W-:Y:S02]  /*2c70*/  IMAD.WIDE R136, R14.reuse, 0x2, R250 ;  /* 0x000000020e887825 */ /* 0x040fe400078e02fa */
[----:B------:R0:W2:Y:S02]  /*2c80*/  LDG.E.U16 R144, [R132.64] ;  /* 0x0000000684907981 */ /* 0x0000a4000c1e1500 */
[----:B------:R-:W-:-:S02]  /*2c90*/  IMAD.WIDE R138, R14, 0x2, R246 ;  /* 0x000000020e8a7825 */ /* 0x000fc400078e02f6 */
[----:B------:R0:W2:Y:S02]  /*2ca0*/  LDG.E.U16 R146, [R136.64] ;  /* 0x0000000688927981 */ /* 0x0000a4000c1e1500 */
[C---:B-1----:R-:W-:Y:S02]  /*2cb0*/  IMAD.WIDE R130, R14.reuse, 0x2, R242 ;  /* 0x000000020e827825 */ /* 0x042fe400078e02f2 */
[----:B------:R1:W2:Y:S02]  /*2cc0*/  LDG.E.U16 R147, [R138.64] ;  /* 0x000000068a937981 */ /* 0x0002a4000c1e1500 */
[C---:B0-----:R-:W-:Y:S02]  /*2cd0*/  IMAD.WIDE R132, R14.reuse, 0x2, R238 ;  /* 0x000000020e847825 */ /* 0x041fe400078e02ee */
[----:B------:R0:W2:Y:S02]  /*2ce0*/  LDG.E.U16 R148, [R130.64] ;  /* 0x0000000682947981 */ /* 0x0000a4000c1e1500 */
[----:B------:R-:W-:-:S02]  /*2cf0*/  IMAD.WIDE R134, R14, 0x2, R234 ;  /* 0x000000020e867825 */ /* 0x000fc400078e02ea */
[----:B------:R1:W2:Y:S02]  /*2d00*/  LDG.E.U16 R149, [R132.64] ;  /* 0x0000000684957981 */ /* 0x0002a4000c1e1500 */
[C---:B------:R-:W-:Y:S02]  /*2d10*/  IMAD.WIDE R136, R14.reuse, 0x2, R230 ;  /* 0x000000020e887825 */ /* 0x040fe400078e02e6 */
[----:B------:R1:W2:Y:S02]  /*2d20*/  LDG.E.U16 R150, [R134.64] ;  /* 0x0000000686967981 */ /* 0x0002a4000c1e1500 */
[C---:B0-----:R-:W-:Y:S02]  /*2d30*/  IMAD.WIDE R130, R14.reuse, 0x2, R222 ;  /* 0x000000020e827825 */ /* 0x041fe400078e02de */
[----:B------:R0:W3:Y:S02]  /*2d40*/  LDG.E.U16 R151, [R136.64] ;  /* 0x0000000688977981 */ /* 0x0000e4000c1e1500 */
[----:B-1----:R-:W-:-:S02]  /*2d50*/  IMAD.WIDE R138, R14, 0x2, R226 ;  /* 0x000000020e8a7825 */ /* 0x002fc400078e02e2 */
[----:B------:R1:W4:Y:S02]  /*2d60*/  LDG.E.U16 R153, [R130.64] ;  /* 0x0000000682997981 */ /* 0x000324000c1e1500 */
[C---:B------:R-:W-:Y:S02]  /*2d70*/  IMAD.WIDE R132, R14.reuse, 0x2, R220 ;  /* 0x000000020e847825 */ /* 0x040fe400078e02dc */
[----:B------:R1:W4:Y:S02]  /*2d80*/  LDG.E.U16 R152, [R138.64] ;  /* 0x000000068a987981 */ /* 0x000324000c1e1500 */
[C---:B------:R-:W-:Y:S02]  /*2d90*/  IMAD.WIDE R134, R14.reuse, 0x2, R216 ;  /* 0x000000020e867825 */ /* 0x040fe400078e02d8 */
[----:B------:R1:W4:Y:S02]  /*2da0*/  LDG.E.U16 R154, [R132.64] ;  /* 0x00000006849a7981 */ /* 0x000324000c1e1500 */
[----:B0-----:R-:W-:-:S02]  /*2db0*/  IMAD.WIDE R136, R14, 0x2, R212 ;  /* 0x000000020e887825 */ /* 0x001fc400078e02d4 */
[----:B------:R0:W5:Y:S02]  /*2dc0*/  LDG.E.U16 R155, [R134.64] ;  /* 0x00000006869b7981 */ /* 0x000164000c1e1500 */
[C---:B-1----:R-:W-:Y:S02]  /*2dd0*/  IMAD.WIDE R130, R14.reuse, 0x2, R208 ;  /* 0x000000020e827825 */ /* 0x042fe400078e02d0 */
[----:B------:R1:W5:Y:S02]  /*2de0*/  LDG.E.U16 R136, [R136.64] ;  /* 0x0000000688887981 */ /* 0x000364000c1e1500 */
[----:B------:R-:W-:-:S04]  /*2df0*/  IMAD.WIDE R138, R14, 0x2, R210 ;  /* 0x000000020e8a7825 */ /* 0x000fc800078e02d2 */
[C---:B------:R-:W-:Y:S02]  /*2e00*/  IMAD.WIDE R132, R14.reuse, 0x2, R206 ;  /* 0x000000020e847825 */ /* 0x040fe400078e02ce */
[----:B------:R1:W5:Y:S02]  /*2e10*/  LDG.E.U16 R138, [R138.64] ;  /* 0x000000068a8a7981 */ /* 0x000364000c1e1500 */
[C---:B0-----:R-:W-:Y:S02]  /*2e20*/  IMAD.WIDE R134, R14.reuse, 0x2, R204 ;  /* 0x000000020e867825 */ /* 0x041fe400078e02cc */
[----:B-1----:R0:W5:Y:S04]  /*2e30*/  LDG.E.U16 R137, [R130.64] ;  /* 0x0000000682897981 */ /* 0x002168000c1e1500 */
[----:B------:R1:W5:Y:S04]  /*2e40*/  LDG.E.U16 R134, [R134.64] ;  /* 0x0000000686867981 */ /* 0x000368000c1e1500 */
[----:B------:R1:W5:Y:S01]  /*2e50*/  LDG.E.U16 R139, [R132.64] ;  /* 0x00000006848b7981 */ /* 0x000362000c1e1500 */
[----:B0-----:R-:W-:-:S05]  /*2e60*/  IMAD.WIDE R130, R14, 0x2, R202 ;  /* 0x000000020e827825 */ /* 0x001fca00078e02ca */
[----:B-1----:R0:W5:Y:S01]  /*2e70*/  LDG.E.U16 R135, [R130.64] ;  /* 0x0000000682877981 */ /* 0x002162000c1e1500 */
[----:B------:R-:W-:-:S06]  /*2e80*/  IMAD.WIDE R132, R14, 0x2, R200 ;  /* 0x000000020e847825 */ /* 0x000fcc00078e02c8 */
[----:B------:R1:W5:Y:S01]  /*2e90*/  LDG.E.U16 R132, [R132.64] ;  /* 0x0000000684847981 */ /* 0x000362000c1e1500 */
[----:B0-----:R-:W-:-:S05]  /*2ea0*/  IMAD.WIDE R130, R14, 0x2, R198 ;  /* 0x000000020e827825 */ /* 0x001fca00078e02c6 */
[----:B-1----:R0:W5:Y:S02]  /*2eb0*/  LDG.E.U16 R133, [R130.64] ;  /* 0x0000000682857981 */ /* 0x002164000c1e1500 */
[----:B0-----:R-:W-:-:S05]  /*2ec0*/  IMAD.WIDE R130, R14, 0x2, R196 ;  /* 0x000000020e827825 */ /* 0x001fca00078e02c4 */
[----:B------:R0:W5:Y:S02]  /*2ed0*/  LDG.E.U16 R214, [R130.64] ;  /* 0x0000000682d67981 */ /* 0x000164000c1e1500 */
[----:B0-----:R-:W-:-:S06]  /*2ee0*/  IMAD.WIDE R130, R14, 0x2, R194 ;  /* 0x000000020e827825 */ /* 0x001fcc00078e02c2 */
[----:B------:R-:W5:Y:S04]  /*2ef0*/  LDG.E.U16 R130, [R130.64] ;  /* 0x0000000682827981 */ /* 0x000f68000c1e1500 */
[----:B------:R-:W-:Y:S01]  /*2f00*/  BAR.SYNC.DEFER_BLOCKING 0x0 ;  /* 0x0000000000007b1d */ /* 0x000fe20000010000 */
[C---:B------:R-:W-:Y:S02]  /*2f10*/  LOP3.LUT R215, R12.reuse, 0x10, RZ, 0x3c, !PT ;  /* 0x000000100cd77812 */ /* 0x040fe400078e3cff */
[----:B------:R-:W-:-:S03]  /*2f20*/  LOP3.LUT R218, R12, 0x20, RZ, 0x3c, !PT ;  /* 0x000000200cda7812 */ /* 0x000fc600078e3cff */
[----:B------:R-:W-:Y:S04]  /*2f30*/  STS.U16 [R12+0x4000], R124 ;  /* 0x0040007c0c007388 */ /* 0x000fe80000000400 */
[----:B------:R-:W-:Y:S04]  /*2f40*/  STS.U16 [R12+0x4100], R125 ;  /* 0x0041007d0c007388 */ /* 0x000fe80000000400 */
[----:B--2---:R-:W-:Y:S04]  /*2f50*/  STS.U16 [R12+0x5000], R150 ;  /* 0x005000960c007388 */ /* 0x004fe80000000400 */
[----:B---3--:R-:W-:Y:S04]  /*2f60*/  STS.U16 [R12+0x5100], R151 ;  /* 0x005100970c007388 */ /* 0x008fe80000000400 */
[----:B------:R-:W-:Y:S04]  /*2f70*/  STS.U16 [R215+0x4200], R142 ;  /* 0x0042008ed7007388 */ /* 0x000fe80000000400 */
[----:B------:R-:W-:Y:S04]  /*2f80*/  STS.U16 [R215+0x4300], R141 ;  /* 0x0043008dd7007388 */ /* 0x000fe80000000400 */
[----:B----4-:R-:W-:Y:S04]  /*2f90*/  STS.U16 [R215+0x5200], R152 ;  /* 0x00520098d7007388 */ /* 0x010fe80000000400 */
[----:B------:R0:W-:Y:S04]  /*2fa0*/  STS.U16 [R215+0x5300], R153 ;  /* 0x00530099d7007388 */ /* 0x0001e80000000400 */
[----:B------:R-:W-:Y:S04]  /*2fb0*/  STS.U16 [R218+0x4400], R140 ;  /* 0x0044008cda007388 */ /* 0x000fe80000000400 */
[----:B------:R-:W-:Y:S01]  /*2fc0*/  STS.U16 [R218+0x4500], R129 ;  /* 0x00450081da007388 */ /* 0x000fe20000000400 */
[----:B0-----:R-:W-:-:S03]  /*2fd0*/  LOP3.LUT R215, R12, 0x30, RZ, 0x3c, !PT ;  /* 0x000000300cd77812 */ /* 0x001fc600078e3cff */
[----:B------:R-:W-:Y:S04]  /*2fe0*/  STS.U16 [R218+0x5400], R154 ;  /* 0x0054009ada007388 */ /* 0x000fe80000000400 */
[----:B-----5:R0:W-:Y:S04]  /*2ff0*/  STS.U16 [R218+0x5500], R155 ;  /* 0x0055009bda007388 */ /* 0x0201e80000000400 */
[----:B------:R-:W-:Y:S04]  /*3000*/  STS.U16 [R215+0x4600], R128 ;  /* 0x00460080d7007388 */ /* 0x000fe80000000400 */
[----:B------:R-:W-:Y:S01]  /*3010*/  STS.U16 [R215+0x4700], R127 ;  /* 0x0047007fd7007388 */ /* 0x000fe20000000400 */
[----:B0-----:R-:W-:-:S03]  /*3020*/  LOP3.LUT R218, R12, 0x40, RZ, 0x3c, !PT ;  /* 0x000000400cda7812 */ /* 0x001fc600078e3cff */
[----:B------:R-:W-:Y:S04]  /*3030*/  STS.U16 [R215+0x5600], R136 ;  /* 0x00560088d7007388 */ /* 0x000fe80000000400 */
[----:B------:R0:W-:Y:S04]  /*3040*/  STS.U16 [R215+0x5700], R138 ;  /* 0x0057008ad7007388 */ /* 0x0001e80000000400 */
        /* <DEDUP_REMOVED lines=14> */
[----:B------:R-:W-:Y:S04]  /*3130*/  STS.U16 [R218+0x5d00], R133 ;  /* 0x005d0085da007388 */ /* 0x000fe80000000400 */
[----:B------:R-:W-:Y:S04]  /*3140*/  STS.U16 [R215+0x4e00], R148 ;  /* 0x004e0094d7007388 */ /* 0x000fe80000000400 */
[----:B------:R-:W-:Y:S04]  /*3150*/  STS.U16 [R215+0x4f00], R149 ;  /* 0x004f0095d7007388 */ /* 0x000fe80000000400 */
[----:B------:R-:W-:Y:S04]  /*3160*/  STS.U16 [R215+0x5e00], R214 ;  /* 0x005e00d6d7007388 */ /* 0x000fe80000000400 */
[----:B------:R0:W-:Y:S04]  /*3170*/  STS.U16 [R215+0x5f00], R130 ;  /* 0x005f0082d7007388 */ /* 0x0001e80000000400 */
[----:B------:R-:W-:Y:S06]  /*3180*/  BAR.SYNC.DEFER_BLOCKING 0x0 ;  /* 0x0000000000007b1d */ /* 0x000fec0000010000 */
[----:B------:R-:W-:Y:S04]  /*3190*/  LDSM.16.MT88.4 R124, [R10] ;  /* 0x000000000a7c783b */ /* 0x000fe80000004200 */
[----:B------:R-:W1:Y:S04]  /*31a0*/  LDSM.16.M88.4 R136, [R9+0x4000] ;  /* 0x004000000988783b */ /* 0x000e680000000200 */
[----:B------:R-:W2:Y:S04]  /*31b0*/  LDSM.16.MT88.4 R148, [R193] ;  /* 0x00000000c194783b */ /* 0x000ea80000004200 */
[----:B------:R-:W3:Y:S01]  /*31c0*/  LDSM.16.MT88.4 R132, [R10+0x400] ;  /* 0x000400000a84783b */ /* 0x000ee20000004200 */
[----:B0-----:R-:W-:-:S03]  /*31d0*/  LOP3.LUT R215, R9, 0x40, RZ, 0x3c, !PT ;  /* 0x0000004009d77812 */ /* 0x001fc600078e3cff */
[----:B------:R-:W0:Y:S04]  /*31e0*/  LDSM.16.MT88.4 R140, [R193+0x400] ;  /* 0x00040000c18c783b */ /* 0x000e280000004200 */
[----:B------:R-:W-:Y:S04]  /*31f0*/  LDSM.16.MT88.4 R128, [R10+0x800] ;  /* 0x000800000a80783b */ /* 0x000fe80000004200 */
[----:B------:R-:W4:Y:S04]  /*3200*/  LDSM.16.M88.4 R152, [R215+0x4000] ;  /* 0x00400000d798783b */ /* 0x000f280000000200 */
[----:B------:R-:W5:Y:S01]  /*3210*/  LDSM.16.MT88.4 R144, [R193+0x800] ;  /* 0x00080000c190783b */ /* 0x000f620000004200 */
[-C--:B-1----:R-:W-:Y:S08]  /*3220*/  HMMA.16816.F32.BF16 R124, R124, R136.reuse, RZ ;  /* 0x000000887c7c723c */ /* 0x082ff000000418ff */
[----:B--2---:R-:W-:Y:S11]  /*3230*/  HMMA.16816.F32.BF16 R148, R148, R136, RZ ;  /* 0x000000889494723c */ /* 0x004ff600000418ff */
[----:B------:R-:W-:Y:S05]  /*3240*/  @!UPT UIADD3 URZ, URZ, URZ, URZ ;  /* 0x0000003f3f3ff290 */ /* 0x000fea000fffe03f */
[-C--:B---3--:R-:W-:Y:S01]  /*3250*/  HMMA.16816.F32.BF16 R132, R132, R138.reuse, R124 ;  /* 0x0000008a8484723c */ /* 0x088fe2000004187c */
[----:B------:R-:W1:Y:S07]  /*3260*/  LDSM.16.MT88.4 R124, [R10+0xc00] ;  /* 0x000c00000a7c783b */ /* 0x000e6e0000004200 */
[----:B0-----:R-:W-:Y:S01]  /*3270*/  HMMA.16816.F32.BF16 R136, R140, R138, R148 ;  /* 0x0000008a8c88723c */ /* 0x001fe20000041894 */
[----:B------:R-:W-:Y:S04]  /*3280*/  LDSM.16.MT88.4 R140, [R10+0x1000] ;  /* 0x001000000a8c783b */ /* 0x000fe80000004200 */
[----:B------:R-:W-:Y:S11]  /*3290*/  LDSM.16.M88.4 R148, [R9+0x4080] ;  /* 0x004080000994783b */ /* 0x000ff60000000200 */
[-C--:B----4-:R-:W-:Y:S01]  /*32a0*/  HMMA.16816.F32.BF16 R128, R128, R152.reuse, R132 ;  /* 0x000000988080723c */ /* 0x090fe20000041884 */
[----:B------:R-:W0:Y:S07]  /*32b0*/  LDSM.16.MT88.4 R132, [R193+0xc00] ;  /* 0x000c0000c184783b */ /* 0x000e2e0000004200 */
[----:B-----5:R-:W-:Y:S01]  /*32c0*/  HMMA.16816.F32.BF16 R144, R144, R152, R136 ;  /* 0x000000989090723c */ /* 0x020fe20000041888 */
[----:B------:R-:W2:Y:S11]  /*32d0*/  LDSM.16.MT88.4 R136, [R193+0x1000] ;  /* 0x00100000c188783b */ /* 0x000eb60000004200 */
[----:B------:R-:W-:Y:S04]  /*32e0*/  @!UPT UIADD3 URZ, URZ, URZ, URZ ;  /* 0x0000003f3f3ff290 */ /* 0x000fe8000fffe03f */
[-C--:B-1----:R-:W-:Y:S01]  /*32f0*/  HMMA.16816.F32.BF16 R124, R124, R154.reuse, R128 ;  /* 0x0000009a7c7c723c */ /* 0x082fe20000041880 */
[----:B------:R-:W1:Y:S07]  /*3300*/  LDSM.16.MT88.4 R128, [R10+0x1400] ;  /* 0x001400000a80783b */ /* 0x000e6e0000004200 */
[----:B0-----:R-:W-:Y:S01]  /*3310*/  HMMA.16816.F32.BF16 R152, R132, R154, R144 ;  /* 0x0000009a8498723c */ /* 0x001fe20000041890 */
[----:B------:R-:W0:Y:S04]  /*3320*/  LDSM.16.MT88.4 R132, [R193+0x1400] ;  /* 0x00140000c184783b */ /* 0x000e280000004200 */
[----:B------:R-:W-:Y:S11]  /*3330*/  LDSM.16.MT88.4 R144, [R10+0x1800] ;  /* 0x001800000a90783b */ /* 0x000ff60000004200 */
[-C--:B------:R-:W-:Y:S01]  /*3340*/  HMMA.16816.F32.BF16 R140, R140, R148.reuse, R124 ;  /* 0x000000948c8c723c */ /* 0x080fe2000004187c */
[----:B------:R-:W3:Y:S07]  /*3350*/  LDSM.16.M88.4 R124, [R215+0x4080] ;  /* 0x00408000d77c783b */ /* 0x000eee0000000200 */
[----:B--2---:R-:W-:Y:S01]  /*3360*/  HMMA.16816.F32.BF16 R136, R136, R148, R152 ;  /* 0x000000948888723c */ /* 0x004fe20000041898 */
[----:B------:R-:W-:Y:S11]  /*3370*/  LDSM.16.MT88.4 R152, [R10+0x1c00] ;  /* 0x001c00000a98783b */ /* 0x000ff60000004200 */
[----:B------:R-:W-:Y:S04]  /*3380*/  @!UPT UIADD3 URZ, URZ, URZ, URZ ;  /* 0x0000003f3f3ff290 */ /* 0x000fe8000fffe03f */
[-C--:B-1----:R-:W-:Y:S01]  /*3390*/  HMMA.16816.F32.BF16 R128, R128, R150.reuse, R140 ;  /* 0x000000968080723c */ /* 0x082fe2000004188c */
[----:B------:R-:W1:Y:S07]  /*33a0*/  LDSM.16.MT88.4 R140, [R193+0x1800] ;  /* 0x00180000c18c783b */ /* 0x000e6e0000004200 */
[----:B0-----:R-:W-:Y:S01]  /*33b0*/  HMMA.16816.F32.BF16 R148, R132, R150, R136 ;  /* 0x000000968494723c */ /* 0x001fe20000041888 */
[----:B------:R-:W-:Y:S04]  /*33c0*/  LDSM.16.MT88.4 R132, [R10+0x2000] ;  /* 0x002000000a84783b */ /* 0x000fe80000004200 */
[----:B------:R-:W-:Y:S11]  /*33d0*/  LDSM.16.M88.4 R136, [R9+0x4100] ;  /* 0x004100000988783b */ /* 0x000ff60000000200 */
[-C--:B---3--:R-:W-:Y:S01]  /*33e0*/  HMMA.16816.F32.BF16 R144, R144, R124.reuse, R128 ;  /* 0x0000007c9090723c */ /* 0x088fe20000041880 */
[----:B------:R-:W0:Y:S07]  /*33f0*/  LDSM.16.MT88.4 R128, [R193+0x1c00] ;  /* 0x001c0000c180783b */ /* 0x000e2e0000004200 */
[----:B-1----:R-:W-:Y:S01]  /*3400*/  HMMA.16816.F32.BF16 R140, R140, R124, R148 ;  /* 0x0000007c8c8c723c */ /* 0x002fe20000041894 */
[----:B------:R-:W1:Y:S11]  /*3410*/  LDSM.16.MT88.4 R148, [R193+0x2000] ;  /* 0x00200000c194783b */ /* 0x000e760000004200 */
[----:B------:R-:W-:Y:S04]  /*3420*/  @!UPT UIADD3 URZ, URZ, URZ, URZ ;  /* 0x0000003f3f3ff290 */ /* 0x000fe8000fffe03f */
[-C--:B------:R-:W-:Y:S01]  /*3430*/  HMMA.16816.F32.BF16 R152, R152, R126.reuse, R144 ;  /* 0x0000007e9898723c */ /* 0x080fe20000041890 */
[----:B------:R-:W2:Y:S07]  /*3440*/  LDSM.16.MT88.4 R144, [R10+0x2400] ;  /* 0x002400000a90783b */ /* 0x000eae0000004200 */
[----:B0-----:R-:W-:Y:S01]  /*3450*/  HMMA.16816.F32.BF16 R128, R128, R126, R140 ;  /* 0x0000007e8080723c */ /* 0x001fe2000004188c */
[----:B------:R-:W-:Y:S04]  /*3460*/  LDSM.16.MT88.4 R140, [R10+0x2800] ;  /* 0x002800000a8c783b */ /* 0x000fe80000004200 */
[----:B------:R-:W-:Y:S11]  /*3470*/  LDSM.16.M88.4 R124, [R215+0x4100] ;  /* 0x00410000d77c783b */ /* 0x000ff60000000200 */
[-C--:B------:R-:W-:Y:S01]  /*3480*/  HMMA.16816.F32.BF16 R152, R132, R136.reuse, R152 ;  /* 0x000000888498723c */ /* 0x080fe20000041898 */
[----:B------:R-:W0:Y:S07]  /*3490*/  LDSM.16.MT88.4 R132, [R193+0x2400] ;  /* 0x00240000c184783b */ /* 0x000e2e0000004200 */
[----:B-1----:R-:W-:Y:S01]  /*34a0*/  HMMA.16816.F32.BF16 R128, R148, R136, R128 ;  /* 0x000000889480723c */ /* 0x002fe20000041880 */
[----:B------:R-:W-:Y:S11]  /*34b0*/  LDSM.16.MT88.4 R148, [R10+0x2c00] ;  /* 0x002c00000a94783b */ /* 0x000ff60000004200 */
[----:B------:R-:W-:Y:S04]  /*34c0*/  @!UPT UIADD3 URZ, URZ, URZ, URZ ;  /* 0x0000003f3f3ff290 */ /* 0x000fe8000fffe03f */
[-C--:B--2---:R-:W-:Y:S01]  /*34d0*/  HMMA.16816.F32.BF16 R152, R144, R138.reuse, R152 ;  /* 0x0000008a9098723c */ /* 0x084fe20000041898 */
[----:B------:R-:W1:Y:S07]  /*34e0*/  LDSM.16.MT88.4 R144, [R193+0x2800] ;  /* 0x00280000c190783b */ /* 0x000e6e0000004200 */
[----:B0-----:R-:W-:Y:S01]  /*34f0*/  HMMA.16816.F32.BF16 R128, R132, R138, R128 ;  /* 0x0000008a8480723c */ /* 0x001fe20000041880 */
[----:B------:R-:W0:Y:S04]  /*3500*/  LDSM.16.MT88.4 R132, [R193+0x2c00] ;  /* 0x002c0000c184783b */ /* 0x000e280000004200 */
[----:B------:R-:W-:Y:S11]  /*3510*/  LDSM.16.M88.4 R136, [R9+0x4180] ;  /* 0x004180000988783b */ /* 0x000ff60000000200 */
[-C--:B------:R-:W-:Y:S01]  /*3520*/  HMMA.16816.F32.BF16 R152, R140, R124.reuse, R152 ;  /* 0x0000007c8c98723c */ /* 0x080fe20000041898 */
[----:B------:R-:W2:Y:S07]  /*3530*/  LDSM.16.MT88.4 R140, [R10+0x3000] ;  /* 0x003000000a8c783b */ /* 0x000eae0000004200 */
[----:B-1----:R-:W-:Y:S01]  /*3540*/  HMMA.16816.F32.BF16 R128, R144, R124, R128 ;  /* 0x0000007c9080723c */ /* 0x002fe20000041880 */
[----:B------:R-:W1:Y:S11]  /*3550*/  LDSM.16.MT88.4 R144, [R193+0x3000] ;  /* 0x00300000c190783b */ /* 0x000e760000004200 */
[----:B------:R-:W-:Y:S04]  /*3560*/  @!UPT UIADD3 URZ, URZ, URZ, URZ ;  /* 0x0000003f3f3ff290 */ /* 0x000fe8000fffe03f */
[-C--:B------:R-:W-:Y:S01]  /*3570*/  HMMA.16816.F32.BF16 R152, R148, R126.reuse, R152 ;  /* 0x0000007e9498723c */ /* 0x080fe20000041898 */
[----:B------:R-:W3:Y:S07]  /*3580*/  LDSM.16.MT88.4 R148, [R10+0x3400] ;  /* 0x003400000a94783b */ /* 0x000eee0000004200 */
[----:B0-----:R-:W-:Y:S01]  /*3590*/  HMMA.16816.F32.BF16 R128, R132, R126, R128 ;  /* 0x0000007e8480723c */ /* 0x001fe20000041880 */
[----:B------:R-:W0:Y:S04]  /*35a0*/  LDSM.16.MT88.4 R132, [R193+0x3400] ;  /* 0x00340000c184783b */ /* 0x000e280000004200 */
[----:B------:R4:W-:Y:S11]  /*35b0*/  LDSM.16.M88.4 R124, [R215+0x4180] ;  /* 0x00418000d77c783b */ /* 0x0009f60000000200 */
[-C--:B--2---:R-:W-:Y:S01]  /*35c0*/  HMMA.16816.F32.BF16 R152, R140, R136.reuse, R152 ;  /* 0x000000888c98723c */ /* 0x084fe20000041898 */
[----:B------:R-:W2:Y:S07]  /*35d0*/  LDSM.16.MT88.4 R140, [R10+0x3800] ;  /* 0x003800000a8c783b */ /* 0x000eae0000004200 */
[----:B-1----:R-:W-:Y:S01]  /*35e0*/  HMMA.16816.F32.BF16 R128, R144, R136, R128 ;  /* 0x000000889080723c */ /* 0x002fe20000041880 */
[----:B------:R-:W1:Y:S11]  /*35f0*/  LDSM.16.MT88.4 R144, [R193+0x3800] ;  /* 0x00380000c190783b */ /* 0x000e760000004200 */
[----:B------:R-:W-:Y:S04]  /*3600*/  @!UPT UIADD3 URZ, URZ, URZ, URZ ;  /* 0x0000003f3f3ff290 */ /* 0x000fe8000fffe03f */
[-C--:B---3--:R-:W-:Y:S01]  /*3610*/  HMMA.16816.F32.BF16 R148, R148, R138.reuse, R152 ;  /* 0x0000008a9494723c */ /* 0x088fe20000041898 */
[----:B------:R-:W3:Y:S07]  /*3620*/  LDSM.16.MT88.4 R152, [R10+0x3c00] ;  /* 0x003c00000a98783b */ /* 0x000eee0000004200 */
[----:B0-----:R-:W-:Y:S01]  /*3630*/  HMMA.16816.F32.BF16 R128, R132, R138, R128 ;  /* 0x0000008a8480723c */ /* 0x001fe20000041880 */
[----:B------:R-:W0:Y:S04]  /*3640*/  LDSM.16.MT88.4 R132, [R193+0x3c00] ;  /* 0x003c0000c184783b */ /* 0x000e280000004200 */
[----:B----4-:R-:W4:Y:S04]  /*3650*/  S2R R215, SR_CTAID.X ;  /* 0x0000000000d77919 */ /* 0x010f280000002500 */
[----:B------:R-:W5:Y:S07]  /*3660*/  S2R R214, SR_CTAID.X ;  /* 0x0000000000d67919 */ /* 0x000f6e0000002500 */
[-C--:B--2---:R-:W-:Y:S01]  /*3670*/  HMMA.16816.F32.BF16 R140, R140, R124.reuse, R148 ;  /* 0x0000007c8c8c723c */ /* 0x084fe20000041894 */
[----:B------:R-:W-:Y:S07]  /*3680*/  BAR.SYNC.DEFER_BLOCKING 0x0 ;  /* 0x0000000000007b1d */ /* 0x000fee0000010000 */
[----:B-1----:R-:W-:Y:S01]  /*3690*/  HMMA.16816.F32.BF16 R128, R144, R124, R128 ;  /* 0x0000007c9080723c */ /* 0x002fe20000041880 */
[----:B----4-:R-:W-:Y:S01]  /*36a0*/  SHF.L.U32 R215, R215, 0x5, RZ ;  /* 0x00000005d7d77819 */ /* 0x010fe200000006ff */
[----:B-----5:R-:W-:-:S05]  /*36b0*/  IMAD.SHL.U32 R214, R214, 0x20, RZ ;  /* 0x00000020d6d67824 */ /* 0x020fca00078e00ff */
[----:B------:R-:W-:Y:S02]  /*36c0*/  IADD3 R124, P2, R189, UR4, RZ ;  /* 0x00000004bd7c7c10 */ /* 0x000fe4000ff5e0ff */
[----:B------:R-:W-:Y:S02]  /*36d0*/  LEA.HI R215, R252, R215, RZ, 0x1e ;  /* 0x000000d7fcd77211 */ /* 0x000fe400078ff0ff */
[----:B------:R-:W-:-:S05]  /*36e0*/  IADD3 R214, R214, R190, RZ ;  /* 0x000000bed6d67210 */ /* 0x000fca0007ffe0ff */
[----:B---3--:R-:W-:Y:S01]  /*36f0*/  HMMA.16816.F32.BF16 R140, R152, R126, R140 ;  /* 0x0000007e988c723c */ /* 0x008fe2000004188c */
[C---:B------:R-:W-:Y:S02]  /*3700*/  ISETP.GT.U32.AND P3, PT, R124.reuse, R215, PT ;  /* 0x000000d77c00720c */ /* 0x040fe40003f64070 */
[CC--:B------:R-:W-:Y:S02]  /*3710*/  ISETP.GT.U32.AND P5, PT, R124.reuse, R214.reuse, PT ;  /* 0x000000d67c00720c */ /* 0x0c0fe40003fa4070 */
[----:B------:R-:W-:-:S03]  /*3720*/  ISETP.GE.U32.AND P4, PT, R124, R214, PT ;  /* 0x000000d67c00720c */ /* 0x000fc60003f86070 */
[----:B0-----:R-:W-:Y:S01]  /*3730*/  HMMA.16816.F32.BF16 R128, R132, R126, R128 ;  /* 0x0000007e8480723c */ /* 0x001fe20000041880 */
[----:B------:R-:W0:Y:S06]  /*3740*/  S2R R214, SR_CTAID.X ;  /* 0x0000000000d67919 */ /* 0x000e2c0000002500 */
[----:B------:R-:W-:Y:S01]  /*3750*/  IMAD.X R126, RZ, RZ, UR5, P2 ;  /* 0x00000005ff7e7e24 */ /* 0x000fe200090e06ff */
[----:B------:R-:W-:Y:S02]  /*3760*/  ISETP.GE.U32.AND P2, PT, R124, R215, PT ;  /* 0x000000d77c00720c */ /* 0x000fe40003f46070 */
[----:B------:R-:W1:Y:S02]  /*3770*/  S2R R215, SR_CTAID.X ;  /* 0x0000000000d77919 */ /* 0x000e640000002500 */
[----:B------:R-:W-:-:S02]  /*3780*/  ISETP.GT.U32.AND.EX P3, PT, R126, RZ, PT, P3 ;  /* 0x000000ff7e00720c */ /* 0x000fc40003f64130 */
[----:B------:R-:W-:Y:S02]  /*3790*/  ISETP.GE.U32.AND.EX P2, PT, R126, RZ, PT, P2 ;  /* 0x000000ff7e00720c */ /* 0x000fe40003f46120 */
[----:B------:R-:W-:Y:S02]  /*37a0*/  FMUL R134, R140, c[0x0][0x188] ;  /* 0x000062008c867a20 */ /* 0x000fe40000400000 */
[----:B------:R-:W-:Y:S01]  /*37b0*/  FMUL R133, R141, c[0x0][0x188] ;  /* 0x000062008d857a20 */ /* 0x000fe20000400000 */
[----:B------:R-:W-:Y:S01]  /*37c0*/  ISETP.GT.U32.AND.EX P5, PT, R126, RZ, PT, P5 ;  /* 0x000000ff7e00720c */ /* 0x000fe20003fa4150 */
[----:B------:R-:W-:Y:S01]  /*37d0*/  FMUL R132, R142, c[0x0][0x188] ;  /* 0x000062008e847a20 */ /* 0x000fe20000400000 */
[----:B------:R-:W-:Y:S01]  /*37e0*/  ISETP.GE.U32.AND.EX P4, PT, R126, RZ, PT, P4 ;  /* 0x000000ff7e00720c */ /* 0x000fe20003f86140 */
[----:B------:R-:W-:Y:S02]  /*37f0*/  FMUL R125, R143, c[0x0][0x188] ;  /* 0x000062008f7d7a20 */ /* 0x000fe40000400000 */
[----:B0-----:R-:W-:Y:S01]  /*3800*/  IMAD.SHL.U32 R214, R214, 0x20, RZ ;  /* 0x00000020d6d67824 */ /* 0x001fe200078e00ff */
[----:B------:R-:W-:Y:S01]  /*3810*/  FSEL R134, R134, -INF , !P3 ;  /* 0xff80000086867808 */ /* 0x000fe20005800000 */
[----:B-1----:R-:W-:-:S03]  /*3820*/  IMAD.SHL.U32 R215, R215, 0x20, RZ ;  /* 0x00000020d7d77824 */ /* 0x002fc600078e00ff */
[----:B------:R-:W-:Y:S02]  /*3830*/  IADD3 R214, R214, R192, RZ ;  /* 0x000000c0d6d67210 */ /* 0x000fe40007ffe0ff */
[----:B------:R-:W-:Y:S02]  /*3840*/  IADD3 R215, R215, R191, RZ ;  /* 0x000000bfd7d77210 */ /* 0x000fe40007ffe0ff */
[----:B------:R-:W-:Y:S02]  /*3850*/  FSEL R133, R133, -INF , !P2 ;  /* 0xff80000085857808 */ /* 0x000fe40005000000 */
[CC--:B------:R-:W-:Y:S02]  /*3860*/  ISETP.GT.U32.AND P3, PT, R124.reuse, R215.reuse, PT ;  /* 0x000000d77c00720c */ /* 0x0c0fe40003f64070 */
[----:B------:R-:W-:Y:S02]  /*3870*/  ISETP.GE.U32.AND P2, PT, R124, R215, PT ;  /* 0x000000d77c00720c */ /* 0x000fe40003f46070 */
[----:B------:R-:W-:-:S02]  /*3880*/  FSEL R132, R132, -INF , !P5 ;  /* 0xff80000084847808 */ /* 0x000fc40006800000 */
[----:B------:R-:W-:Y:S02]  /*3890*/  FSEL R125, R125, -INF , !P4 ;  /* 0xff8000007d7d7808 */ /* 0x000fe40006000000 */
[CC--:B------:R-:W-:Y:S02]  /*38a0*/  ISETP.GT.U32.AND P5, PT, R124.reuse, R214.reuse, PT ;  /* 0x000000d67c00720c */ /* 0x0c0fe40003fa4070 */
[----:B------:R-:W-:Y:S01]  /*38b0*/  ISETP.GE.U32.AND P4, PT, R124, R214, PT ;  /* 0x000000d67c00720c */ /* 0x000fe20003f86070 */
[----:B------:R-:W-:Y:S01]  /*38c0*/  FMUL R128, R128, c[0x0][0x188] ;  /* 0x0000620080807a20 */ /* 0x000fe20000400000 */
[C---:B------:R-:W-:Y:S01]  /*38d0*/  ISETP.GT.U32.AND.EX P3, PT, R126.reuse, RZ, PT, P3 ;  /* 0x000000ff7e00720c */ /* 0x040fe20003f64130 */
[----:B------:R-:W-:Y:S01]  /*38e0*/  FMUL R127, R129, c[0x0][0x188] ;  /* 0x00006200817f7a20 */ /* 0x000fe20000400000 */
[----:B------:R-:W-:Y:S01]  /*38f0*/  ISETP.GE.U32.AND.EX P2, PT, R126, RZ, PT, P2 ;  /* 0x000000ff7e00720c */ /* 0x000fe20003f46120 */
[----:B------:R-:W-:Y:S01]  /*3900*/  FMUL R130, R130, c[0x0][0x188] ;  /* 0x0000620082827a20 */ /* 0x000fe20000400000 */
[C---:B------:R-:W-:Y:S01]  /*3910*/  ISETP.GT.U32.AND.EX P5, PT, R126.reuse, RZ, PT, P5 ;  /* 0x000000ff7e00720c */ /* 0x040fe20003fa4150 */
[----:B------:R-:W-:Y:S01]  /*3920*/  FMUL R124, R131, c[0x0][0x188] ;  /* 0x00006200837c7a20 */ /* 0x000fe20000400000 */
[----:B------:R-:W-:-:S02]  /*3930*/  ISETP.GE.U32.AND.EX P4, PT, R126, RZ, PT, P4 ;  /* 0x000000ff7e00720c */ /* 0x000fc40003f86140 */
[----:B------:R-:W-:Y:S02]  /*3940*/  FSEL R128, R128, -INF , !P3 ;  /* 0xff80000080807808 */ /* 0x000fe40005800000 */
[----:B------:R-:W-:Y:S02]  /*3950*/  FSEL R127, R127, -INF , !P2 ;  /* 0xff8000007f7f7808 */ /* 0x000fe40005000000 */
[----:B------:R-:W-:Y:S02]  /*3960*/  FSEL R126, R130, -INF , !P5 ;  /* 0xff800000827e7808 */ /* 0x000fe40006800000 */
[----:B------:R-:W-:Y:S02]  /*3970*/  FSEL R124, R124, -INF , !P4 ;  /* 0xff8000007c7c7808 */ /* 0x000fe40006000000 */
[----:B------:R-:W-:Y:S02]  /*3980*/  FMNMX R138, R134, R133, !PT ;  /* 0x00000085868a7209 */ /* 0x000fe40007800000 */
[----:B------:R-:W-:-:S02]  /*3990*/  FMNMX R136, R132, R125, !PT ;  /* 0x0000007d84887209 */ /* 0x000fc40007800000 */
[----:B------:R-:W-:Y:S02]  /*39a0*/  FMNMX R135, R128, R127, !PT ;  /* 0x0000007f80877209 */ /* 0x000fe40007800000 */
[----:B------:R-:W-:Y:S01]  /*39b0*/  FMNMX R131, R126, R124, !PT ;  /* 0x0000007c7e837209 */ /* 0x000fe20007800000 */
[----:B------:R-:W0:Y:S04]  /*39c0*/  SHFL.BFLY PT, R139, R138, 0x2, 0x1f ;  /* 0x0c401f008a8b7f89 */ /* 0x000e2800000e0000 */
[----:B------:R-:W1:Y:S04]  /*39d0*/  SHFL.BFLY PT, R137, R136, 0x2, 0x1f ;  /* 0x0c401f0088897f89 */ /* 0x000e6800000e0000 */
[----:B------:R-:W2:Y:S04]  /*39e0*/  SHFL.BFLY PT, R129, R135, 0x2, 0x1f ;  /* 0x0c401f0087817f89 */ /* 0x000ea800000e0000 */
[----:B------:R-:W3:Y:S01]  /*39f0*/  SHFL.BFLY PT, R130, R131, 0x2, 0x1f ;  /* 0x0c401f0083827f89 */ /* 0x000ee200000e0000 */
[----:B0-----:R-:W-:-:S02]  /*3a00*/  FMNMX R139, R138, R139, !PT ;  /* 0x0000008b8a8b7209 */ /* 0x001fc40007800000 */
[----:B-1----:R-:W-:Y:S02]  /*3a10*/  FMNMX R137, R136, R137, !PT ;  /* 0x0000008988897209 */ /* 0x002fe40007800000 */
[----:B--2---:R-:W-:Y:S02]  /*3a20*/  FMNMX R129, R135, R129, !PT ;  /* 0x0000008187817209 */ /* 0x004fe40007800000 */
[----:B---3--:R-:W-:Y:S01]  /*3a30*/  FMNMX R130, R131, R130, !PT ;  /* 0x0000008283827209 */ /* 0x008fe20007800000 */
[----:B------:R-:W0:Y:S04]  /*3a40*/  SHFL.BFLY PT, R135, R137, 0x1, 0x1f ;  /* 0x0c201f0089877f89 */ /* 0x000e2800000e0000 */
[----:B------:R-:W1:Y:S04]  /*3a50*/  SHFL.BFLY PT, R131, R139, 0x1, 0x1f ;  /* 0x0c201f008b837f89 */ /* 0x000e6800000e0000 */
[----:B------:R-:W2:Y:S04]  /*3a60*/  SHFL.BFLY PT, R136, R129, 0x1, 0x1f ;  /* 0x0c201f0081887f89 */ /* 0x000ea800000e0000 */
[----:B------:R-:W3:Y:S01]  /*3a70*/  SHFL.BFLY PT, R138, R130, 0x1, 0x1f ;  /* 0x0c201f00828a7f89 */ /* 0x000ee200000e0000 */
[----:B0-----:R-:W-:-:S02]  /*3a80*/  FMNMX R135, R137, R135, !PT ;  /* 0x0000008789877209 */ /* 0x001fc40007800000 */
[----:B-1----:R-:W-:Y:S02]  /*3a90*/  FMNMX R131, R139, R131, !PT ;  /* 0x000000838b837209 */ /* 0x002fe40007800000 */
[----:B--2---:R-:W-:-:S03]  /*3aa0*/  FMNMX R136, R129, R136, !PT ;  /* 0x0000008881887209 */ /* 0x004fc60007800000 */
[----:B------:R-:W-:Y:S01]  /*3ab0*/  @P0 STS [R187+0x4000], R131 ;  /* 0x00400083bb000388 */ /* 0x000fe20000000800 */
[----:B---3--:R-:W-:-:S03]  /*3ac0*/  FMNMX R138, R130, R138, !PT ;  /* 0x0000008a828a7209 */ /* 0x008fc60007800000 */
[----:B------:R-:W-:Y:S04]  /*3ad0*/  @P0 STS [R186+0x4000], R135 ;  /* 0x00400087ba000388 */ /* 0x000fe80000000800 */
[----:B------:R-:W-:Y:S04]  /*3ae0*/  @P0 STS [R185+0x4000], R136 ;  /* 0x00400088b9000388 */ /* 0x000fe80000000800 */
[----:B------:R-:W-:Y:S04]  /*3af0*/  @P0 STS [R184+0x4000], R138 ;  /* 0x0040008ab8000388 */ /* 0x000fe80000000800 */
[----:B------:R-:W-:Y:S06]  /*3b00*/  BAR.SYNC.DEFER_BLOCKING 0x0 ;  /* 0x0000000000007b1d */ /* 0x000fec0000010000 */
[----:B------:R-:W0:Y:S04]  /*3b10*/  @!P6 LDS R15, [R188.X4+0x4000] ;  /* 0x00400000bc0fe984 */ /* 0x000e280000004800 */
[----:B0-----:R-:W0:Y:S02]  /*3b20*/  SHFL.BFLY PT, R130, R15, 0x1, 0x1f ;  /* 0x0c201f000f827f89 */ /* 0x001e2400000e0000 */
[----:B0-----:R-:W-:-:S05]  /*3b30*/  FMNMX R129, R15, R130, !PT ;  /* 0x000000820f817209 */ /* 0x001fca0007800000 */
[----:B------:R-:W-:Y:S04]  /*3b40*/  @P1 STS [R188.X4+0x4000], R129 ;  /* 0x00400081bc001388 */ /* 0x000fe80000004800 */
[----:B------:R-:W-:Y:S01]  /*3b50*/  BAR.SYNC.DEFER_BLOCKING 0x0 ;  /* 0x0000000000007b1d */ /* 0x000fe20000010000 */
[----:B------:R-:W-:-:S05]  /*3b60*/  IMAD.SHL.U32 R152, R252, 0x2, RZ ;  /* 0x00000002fc987824 */ /* 0x000fca00078e00ff */
[----:B------:R-:W0:Y:S04]  /*3b70*/  LDS R151, [R152+0x4000] ;  /* 0x0040000098977984 */ /* 0x000e280000000800 */
[----:B------:R-:W1:Y:S04]  /*3b80*/  LDS R148, [R190.X8+0x4000] ;  /* 0x00400000be947984 */ /* 0x000e680000008800 */
[----:B------:R-:W2:Y:S04]  /*3b90*/  LDS R149, [R191.X8+0x4000] ;  /* 0x00400000bf957984 */ /* 0x000ea80000008800 */
[----:B------:R-:W3:Y:S01]  /*3ba0*/  LDS R150, [R192.X8+0x4000] ;  /* 0x00400000c0967984 */ /* 0x000ee20000008800 */
[----:B0-----:R-:W-:-:S02]  /*3bb0*/  FMNMX R151, R151, R2, !PT ;  /* 0x0000000297977209 */ /* 0x001fc40007800000 */
[----:B-1----:R-:W-:-:S03]  /*3bc0*/  FMNMX R148, R148, R3, !PT ;  /* 0x0000000394947209 */ /* 0x002fc60007800000 */
[--C-:B------:R-:W-:Y:S02]  /*3bd0*/  FADD R134, R134, -R151.reuse ;  /* 0x8000009786867221 */ /* 0x100fe40000000000 */
[----:B------:R-:W-:Y:S01]  /*3be0*/  FADD R133, R133, -R151 ;  /* 0x8000009785857221 */ /* 0x000fe20000000000 */
[----:B--2---:R-:W-:Y:S01]  /*3bf0*/  FMNMX R149, R149, R4, !PT ;  /* 0x0000000495957209 */ /* 0x004fe20007800000 */
[--C-:B------:R-:W-:Y:S01]  /*3c00*/  FADD R132, R132, -R148.reuse ;  /* 0x8000009484847221 */ /* 0x100fe20000000000 */
[----:B---3--:R-:W-:Y:S01]  /*3c10*/  FMNMX R150, R150, R18, !PT ;  /* 0x0000001296967209 */ /* 0x008fe20007800000 */
[----:B------:R-:W-:Y:S02]  /*3c20*/  FADD R125, R125, -R148 ;  /* 0x800000947d7d7221 */ /* 0x000fe40000000000 */
[----:B------:R-:W-:Y:S02]  /*3c30*/  FMUL R134, R134, 1.4426950216293334961 ;  /* 0x3fb8aa3b86867820 */ /* 0x000fe40000400000 */
[----:B------:R-:W-:-:S02]  /*3c40*/  FMUL R130, R133, 1.4426950216293334961 ;  /* 0x3fb8aa3b85827820 */ /* 0x000fc40000400000 */
[--C-:B------:R-:W-:Y:S02]  /*3c50*/  FADD R128, R128, -R149.reuse ;  /* 0x8000009580807221 */ /* 0x100fe40000000000 */
[----:B------:R-:W-:Y:S02]  /*3c60*/  FADD R127, R127, -R149 ;  /* 0x800000957f7f7221 */ /* 0x000fe40000000000 */
[--C-:B------:R-:W-:Y:S02]  /*3c70*/  FADD R126, R126, -R150.reuse ;  /* 0x800000967e7e7221 */ /* 0x100fe40000000000 */
[----:B------:R-:W-:Y:S02]  /*3c80*/  FADD R124, R124, -R150 ;  /* 0x800000967c7c7221 */ /* 0x000fe40000000000 */
[----:B------:R-:W-:Y:S02]  /*3c90*/  FMUL R132, R132, 1.4426950216293334961 ;  /* 0x3fb8aa3b84847820 */ /* 0x000fe40000400000 */
[----:B------:R-:W-:-:S02]  /*3ca0*/  FMUL R125, R125, 1.4426950216293334961 ;  /* 0x3fb8aa3b7d7d7820 */ /* 0x000fc40000400000 */
[----:B------:R-:W-:Y:S02]  /*3cb0*/  FMUL R128, R128, 1.4426950216293334961 ;  /* 0x3fb8aa3b80807820 */ /* 0x000fe40000400000 */
[----:B------:R-:W-:Y:S01]  /*3cc0*/  FMUL R127, R127, 1.4426950216293334961 ;  /* 0x3fb8aa3b7f7f7820 */ /* 0x000fe20000400000 */
[----:B------:R-:W-:Y:S01]  /*3cd0*/  MUFU.EX2 R134, R134 ;  /* 0x0000008600867308 */ /* 0x000fe20000000800 */
[----:B------:R-:W-:Y:S02]  /*3ce0*/  FMUL R126, R126, 1.4426950216293334961 ;  /* 0x3fb8aa3b7e7e7820 */ /* 0x000fe40000400000 */
[----:B------:R-:W-:-:S05]  /*3cf0*/  FMUL R124, R124, 1.4426950216293334961 ;  /* 0x3fb8aa3b7c7c7820 */ /* 0x000fca0000400000 */
[----:B------:R-:W0:Y:S08]  /*3d00*/  MUFU.EX2 R130, R130 ;  /* 0x0000008200827308 */ /* 0x000e300000000800 */
[----:B------:R-:W-:Y:S08]  /*3d10*/  MUFU.EX2 R136, R132 ;  /* 0x0000008400887308 */ /* 0x000ff00000000800 */
[----:B------:R-:W1:Y:S08]  /*3d20*/  MUFU.EX2 R133, R125 ;  /* 0x0000007d00857308 */ /* 0x000e700000000800 */
[----:B------:R1:W-:Y:S08]  /*3d30*/  MUFU.EX2 R135, R128 ;  /* 0x0000008000877308 */ /* 0x0003f00000000800 */
[----:B------:R-:W2:Y:S08]  /*3d40*/  MUFU.EX2 R132, R127 ;  /* 0x0000007f00847308 */ /* 0x000eb00000000800 */
[----:B------:R-:W-:Y:S08]  /*3d50*/  MUFU.EX2 R137, R126 ;  /* 0x0000007e00897308 */ /* 0x000ff00000000800 */
[----:B------:R-:W3:Y:S01]  /*3d60*/  MUFU.EX2 R131, R124 ;  /* 0x0000007c00837308 */ /* 0x000ee20000000800 */
[----:B0-----:R-:W-:-:S02]  /*3d70*/  FADD R138, R134, R130 ;  /* 0x00000082868a7221 */ /* 0x001fc40000000000 */
[----:B-1----:R-:W-:Y:S02]  /*3d80*/  FADD R128, R136, R133 ;  /* 0x0000008588807221 */ /* 0x002fe40000000000 */
[----:B--2---:R-:W-:Y:S01]  /*3d90*/  FADD R127, R135, R132 ;  /* 0x00000084877f7221 */ /* 0x004fe20000000000 */
[----:B------:R-:W0:Y:S04]  /*3da0*/  SHFL.BFLY PT, R139, R138, 0x2, 0x1f ;  /* 0x0c401f008a8b7f89 */ /* 0x000e2800000e0000 */
[----:B------:R-:W1:Y:S01]  /*3db0*/  SHFL.BFLY PT, R129, R128, 0x2, 0x1f ;  /* 0x0c401f0080817f89 */ /* 0x000e6200000e0000 */
[----:B---3--:R-:W-:-:S03]  /*3dc0*/  FADD R126, R137, R131 ;  /* 0x00000083897e7221 */ /* 0x008fc60000000000 */
[----:B------:R-:W2:Y:S04]  /*3dd0*/  SHFL.BFLY PT, R124, R127, 0x2, 0x1f ;  /* 0x0c401f007f7c7f89 */ /* 0x000ea800000e0000 */
[----:B------:R-:W3:Y:S01]  /*3de0*/  SHFL.BFLY PT, R125, R126, 0x2, 0x1f ;  /* 0x0c401f007e7d7f89 */ /* 0x000ee200000e0000 */
[----:B0-----:R-:W-:Y:S02]  /*3df0*/  FADD R139, R138, R139 ;  /* 0x0000008b8a8b7221 */ /* 0x001fe40000000000 */
[----:B-1----:R-:W-:Y:S02]  /*3e00*/  FADD R129, R128, R129 ;  /* 0x0000008180817221 */ /* 0x002fe40000000000 */
[----:B--2---:R-:W-:Y:S02]  /*3e10*/  FADD R124, R127, R124 ;  /* 0x0000007c7f7c7221 */ /* 0x004fe40000000000 */
[----:B---3--:R-:W-:Y:S01]  /*3e20*/  FADD R125, R126, R125 ;  /* 0x0000007d7e7d7221 */ /* 0x008fe20000000000 */
[----:B------:R-:W0:Y:S04]  /*3e30*/  SHFL.BFLY PT, R127, R129, 0x1, 0x1f ;  /* 0x0c201f00817f7f89 */ /* 0x000e2800000e0000 */
[----:B------:R-:W1:Y:S04]  /*3e40*/  SHFL.BFLY PT, R126, R139, 0x1, 0x1f ;  /* 0x0c201f008b7e7f89 */ /* 0x000e6800000e0000 */
[----:B------:R-:W2:Y:S04]  /*3e50*/  SHFL.BFLY PT, R128, R124, 0x1, 0x1f ;  /* 0x0c201f007c807f89 */ /* 0x000ea800000e0000 */
[----:B------:R-:W3:Y:S01]  /*3e60*/  SHFL.BFLY PT, R138, R125, 0x1, 0x1f ;  /* 0x0c201f007d8a7f89 */ /* 0x000ee200000e0000 */
[----:B0-----:R-:W-:-:S02]  /*3e70*/  FADD R127, R129, R127 ;  /* 0x0000007f817f7221 */ /* 0x001fc40000000000 */
[----:B-1----:R-:W-:Y:S01]  /*3e80*/  FADD R126, R139, R126 ;  /* 0x0000007e8b7e7221 */ /* 0x002fe20000000000 */
[----:B------:R-:W-:Y:S01]  /*3e90*/  BAR.SYNC.DEFER_BLOCKING 0x0 ;  /* 0x0000000000007b1d */ /* 0x000fe20000010000 */
[----:B--2---:R-:W-:Y:S02]  /*3ea0*/  FADD R128, R124, R128 ;  /* 0x000000807c807221 */ /* 0x004fe40000000000 */
[----:B---3--:R-:W-:-:S03]  /*3eb0*/  FADD R138, R125, R138 ;  /* 0x0000008a7d8a7221 */ /* 0x008fc60000000000 */
[----:B------:R-:W-:Y:S04]  /*3ec0*/  @P0 STS [R187+0x4000], R126 ;  /* 0x0040007ebb000388 */ /* 0x000fe80000000800 */
[----:B------:R-:W-:Y:S04]  /*3ed0*/  @P0 STS [R186+0x4000], R127 ;  /* 0x0040007fba000388 */ /* 0x000fe80000000800 */
[----:B------:R-:W-:Y:S04]  /*3ee0*/  @P0 STS [R185+0x4000], R128 ;  /* 0x00400080b9000388 */ /* 0x000fe80000000800 */
[----:B------:R-:W-:Y:S04]  /*3ef0*/  @P0 STS [R184+0x4000], R138 ;  /* 0x0040008ab8000388 */ /* 0x000fe80000000800 */
[----:B------:R-:W-:Y:S06]  /*3f00*/  BAR.SYNC.DEFER_BLOCKING 0x0 ;  /* 0x0000000000007b1d */ /* 0x000fec0000010000 */
[----:B------:R-:W0:Y:S04]  /*3f10*/  @!P6 LDS R16, [R188.X4+0x4000] ;  /* 0x00400000bc10e984 */ /* 0x000e280000004800 */
[----:B0-----:R-:W0:Y:S02]  /*3f20*/  SHFL.BFLY PT, R124, R16, 0x1, 0x1f ;  /* 0x0c201f00107c7f89 */ /* 0x001e2400000e0000 */
[----:B0-----:R-:W-:-:S05]  /*3f30*/  FADD R124, R16, R124 ;  /* 0x0000007c107c7221 */ /* 0x001fca0000000000 */
[----:B------:R0:W-:Y:S04]  /*3f40*/  @P1 STS [R188.X4+0x4000], R124 ;  /* 0x0040007cbc001388 */ /* 0x0001e80000004800 */
[----:B------:R-:W-:Y:S01]  /*3f50*/  BAR.SYNC.DEFER_BLOCKING 0x0 ;  /* 0x0000000000007b1d */ /* 0x000fe20000010000 */
[----:B------:R-:W-:-:S04]  /*3f60*/  IMAD.WIDE R126, R13, 0x2, R182 ;  /* 0x000000020d7e7825 */ /* 0x000fc800078e02b6 */
[----:B0-----:R-:W-:-:S04]  /*3f70*/  IMAD.WIDE R124, R13, 0x2, R180 ;  /* 0x000000020d7c7825 */ /* 0x001fc800078e02b4 */
[----:B------:R-:W-:-:S04]  /*3f80*/  IMAD.WIDE R140, R13, 0x2, R178 ;  /* 0x000000020d8c7825 */ /* 0x000fc800078e02b2 */
[----:B------:R-:W-:-:S04]  /*3f90*/  IMAD.WIDE R138, R13, 0x2, R176 ;  /* 0x000000020d8a7825 */ /* 0x000fc800078e02b0 */
[----:B------:R-:W-:-:S04]  /*3fa0*/  IMAD.WIDE R128, R13, 0x2, R174 ;  /* 0x000000020d807825 */ /* 0x000fc800078e02ae */
[C---:B------:R-:W-:Y:S01]  /*3fb0*/  IMAD.WIDE R146, R13.reuse, 0x2, R172 ;  /* 0x000000020d927825 */ /* 0x040fe200078e02ac */
[----:B------:R0:W2:Y:S03]  /*3fc0*/  LDG.E.U16 R126, [R126.64] ;  /* 0x000000067e7e7981 */ /* 0x0000a6000c1e1500 */
[C---:B------:R-:W-:Y:S01]  /*3fd0*/  IMAD.WIDE R142, R13.reuse, 0x2, R166 ;  /* 0x000000020d8e7825 */ /* 0x040fe200078e02a6 */
[----:B------:R1:W3:Y:S03]  /*3fe0*/  LDG.E.U16 R125, [R124.64] ;  /* 0x000000067c7d7981 */ /* 0x0002e6000c1e1500 */
[C---:B------:R-:W-:Y:S01]  /*3ff0*/  IMAD.WIDE R144, R13.reuse, 0x2, R164 ;  /* 0x000000020d907825 */ /* 0x040fe200078e02a4 */
[----:B------:R4:W5:Y:S04]  /*4000*/  LDG.E.U16 R128, [R128.64] ;  /* 0x0000000680807981 */ /* 0x000968000c1e1500 */
[----:B0-----:R0:W5:Y:S04]  /*4010*/  LDG.E.U16 R127, [R140.64] ;  /* 0x000000068c7f7981 */ /* 0x001168000c1e1500 */
[----:B-1----:R1:W5:Y:S04]  /*4020*/  LDG.E.U16 R124, [R138.64] ;  /* 0x000000068a7c7981 */ /* 0x002368000c1e1500 */
[----:B----4-:R4:W5:Y:S01]  /*4030*/  LDG.E.U16 R129, [R146.64] ;  /* 0x0000000692817981 */ /* 0x010962000c1e1500 */
[----:B0-----:R-:W-:-:S03]  /*4040*/  IMAD.WIDE R140, R13, 0x2, R168 ;  /* 0x000000020d8c7825 */ /* 0x001fc600078e02a8 */
[----:B------:R0:W5:Y:S01]  /*4050*/  LDG.E.U16 R155, [R142.64] ;  /* 0x000000068e9b7981 */ /* 0x000162000c1e1500 */
[----:B-1----:R-:W-:-:S03]  /*4060*/  IMAD.WIDE R138, R13, 0x2, R170 ;  /* 0x000000020d8a7825 */ /* 0x002fc600078e02aa */
[----:B------:R1:W5:Y:S04]  /*4070*/  LDG.E.U16 R214, [R144.64] ;  /* 0x0000000690d67981 */ /* 0x000368000c1e1500 */
[----:B----4-:R4:W5:Y:S01]  /*4080*/  LDG.E.U16 R146, [R138.64] ;  /* 0x000000068a927981 */ /* 0x010962000c1e1500 */
[----:B0-----:R-:W-:-:S03]  /*4090*/  IMAD.WIDE R142, R13, 0x2, R158 ;  /* 0x000000020d8e7825 */ /* 0x001fc600078e029e */
[----:B------:R0:W5:Y:S01]  /*40a0*/  LDG.E.U16 R147, [R140.64] ;  /* 0x000000068c937981 */ /* 0x000162000c1e1500 */
[----:B-1----:R-:W-:-:S03]  /*40b0*/  IMAD.WIDE R144, R13, 0x2, R156 ;  /* 0x000000020d907825 */ /* 0x002fc600078e029c */
[----:B------:R1:W5:Y:S01]  /*40c0*/  LDG.E.U16 R219, [R142.64] ;  /* 0x000000068edb7981 */ /* 0x000362000c1e1500 */
[----:B----4-:R-:W-:-:S03]  /*40d0*/  IMAD.WIDE R138, R13, 0x2, R162 ;  /* 0x000000020d8a7825 */ /* 0x010fc600078e02a2 */
[----:B------:R4:W5:Y:S01]  /*40e0*/  LDG.E.U16 R144, [R144.64] ;  /* 0x0000000690907981 */ /* 0x000962000c1e1500 */
[----:B0-----:R-:W-:-:S03]  /*40f0*/  IMAD.WIDE R140, R13, 0x2, R160 ;  /* 0x000000020d8c7825 */ /* 0x001fc600078e02a0 */
[----:B------:R0:W5:Y:S01]  /*4100*/  LDG.E.U16 R215, [R138.64] ;  /* 0x000000068ad77981 */ /* 0x000162000c1e1500 */
[----:B-1----:R-:W-:-:S03]  /*4110*/  IMAD.WIDE R142, R13, 0x2, R32 ;  /* 0x000000020d8e7825 */ /* 0x002fc600078e0220 */
[----:B------:R1:W5:Y:S04]  /*4120*/  LDG.E.U16 R218, [R140.64] ;  /* 0x000000068cda7981 */ /* 0x000368000c1e1500 */
[----:B------:R4:W5:Y:S01]  /*4130*/  LDG.E.U16 R225, [R142.64] ;  /* 0x000000068ee17981 */ /* 0x000962000c1e1500 */
[----:B0-----:R-:W-:-:S03]  /*4140*/  IMAD.WIDE R138, R13, 0x2, R30 ;  /* 0x000000020d8a7825 */ /* 0x001fc600078e021e */
[----:B------:R-:W-:Y:S01]  /*4150*/  LDS R153, [R190.X8+0x4000] ;  /* 0x00400000be997984 */ /* 0x000fe20000008800 */
[----:B-1----:R-:W-:-:S03]  /*4160*/  IMAD.WIDE R140, R13, 0x2, R24 ;  /* 0x000000020d8c7825 */ /* 0x002fc600078e0218 */
[----:B----4-:R0:W4:Y:S01]  /*4170*/  LDG.E.U16 R145, [R138.64] ;  /* 0x000000068a917981 */ /* 0x010122000c1e1500 */
[----:B------:R-:W-:-:S03]  /*4180*/  IMAD.WIDE R142, R13, 0x2, R38 ;  /* 0x000000020d8e7825 */ /* 0x000fc600078e0226 */
[----:B------:R1:W4:Y:S04]  /*4190*/  LDG.E.U16 R224, [R140.64] ;  /* 0x000000068ce07981 */ /* 0x000328000c1e1500 */
[----:B------:R1:W4:Y:S01]  /*41a0*/  LDG.E.U16 R232, [R142.64] ;  /* 0x000000068ee87981 */ /* 0x000322000c1e1500 */
[----:B0-----:R-:W-:-:S04]  /*41b0*/  IMAD.WIDE R138, R13, 0x2, R34 ;  /* 0x000000020d8a7825 */ /* 0x001fc800078e0222 */
[C---:B-1----:R-:W-:Y:S01]  /*41c0*/  IMAD.WIDE R140, R13.reuse, 0x2, R36 ;  /* 0x000000020d8c7825 */ /* 0x042fe200078e0224 */
[----:B------:R0:W4:Y:S03]  /*41d0*/  LDG.E.U16 R228, [R138.64] ;  /* 0x000000068ae47981 */ /* 0x000126000c1e1500 */
[C---:B------:R-:W-:Y:S01]  /*41e0*/  IMAD.WIDE R142, R13.reuse, 0x2, R44 ;  /* 0x000000020d8e7825 */ /* 0x040fe200078e022c */
        /* <DEDUP_REMOVED lines=18> */
[----:B------:R1:W4:Y:S05]  /*4310*/  LDG.E.U16 R248, [R140.64] ;  /* 0x000000068cf87981 */ /* 0x00032a000c1e1500 */
[----:B------:R-:W4:Y:S01]  /*4320*/  LDG.E.U16 R142, [R142.64] ;  /* 0x000000068e8e7981 */ /* 0x000f22000c1e1500 */
[----:B0-----:R-:W-:-:S04]  /*4330*/  IMAD.WIDE R138, R13, 0x2, R56 ;  /* 0x000000020d8a7825 */ /* 0x001fc800078e0238 */
[----:B-1----:R-:W-:Y:S02]  /*4340*/  IMAD.WIDE R140, R13, 0x2, R58 ;  /* 0x000000020d8c7825 */ /* 0x002fe400078e023a */
[----:B------:R0:W4:Y:S04]  /*4350*/  LDG.E.U16 R138, [R138.64] ;  /* 0x000000068a8a7981 */ /* 0x000128000c1e1500 */
[----:B------:R-:W4:Y:S01]  /*4360*/  LDG.E.U16 R140, [R140.64] ;  /* 0x000000068c8c7981 */ /* 0x000f22000c1e1500 */
[----:B------:R-:W-:-:S04]  /*4370*/  FADD R2, -R151, R2 ;  /* 0x0000000297027221 */ /* 0x000fc80000000100 */
[----:B------:R-:W-:Y:S01]  /*4380*/  FMUL R2, R2, 1.4426950216293334961 ;  /* 0x3fb8aa3b02027820 */ /* 0x000fe20000400000 */
[----:B0-----:R-:W0:Y:S03]  /*4390*/  LDS R139, [R152+0x4000] ;  /* 0x00400000988b7984 */ /* 0x001e260000000800 */
[----:B------:R1:W0:Y:S01]  /*43a0*/  MUFU.EX2 R154, R2 ;  /* 0x00000002009a7308 */ /* 0x0002220000000800 */
[----:B------:R-:W-:Y:S04]  /*43b0*/  LDS R152, [R192.X8+0x4000] ;  /* 0x00400000c0987984 */ /* 0x000fe80000008800 */
[----:B-1----:R-:W-:Y:S04]  /*43c0*/  LDS R2, [R191.X8+0x4000] ;  /* 0x00400000bf027984 */ /* 0x002fe80000008800 */
[----:B------:R-:W-:Y:S01]  /*43d0*/  BAR.SYNC.DEFER_BLOCKING 0x0 ;  /* 0x0000000000007b1d */ /* 0x000fe20000010000 */
[----:B------:R-:W-:-:S02]  /*43e0*/  F2FP.BF16.PACK_AB R130, R130, R134 ;  /* 0x000000868282723e */ /* 0x000fc400000010ff */
[----:B------:R-:W-:Y:S02]  /*43f0*/  F2FP.BF16.PACK_AB R133, R133, R136 ;  /* 0x000000888585723e */ /* 0x000fe400000010ff */
[----:B------:R-:W-:Y:S02]  /*4400*/  F2FP.BF16.PACK_AB R132, R132, R135 ;  /* 0x000000878484723e */ /* 0x000fe400000010ff */
[----:B------:R-:W-:Y:S01]  /*4410*/  F2FP.BF16.PACK_AB R131, R131, R137 ;  /* 0x000000898383723e */ /* 0x000fe200000010ff */
[----:B------:R-:W-:Y:S02]  /*4420*/  FADD R3, -R148, R3 ;  /* 0x0000000394037221 */ /* 0x000fe40000000100 */
[----:B------:R-:W-:Y:S02]  /*4430*/  FADD R4, -R149, R4 ;  /* 0x0000000495047221 */ /* 0x000fe40000000100 */
[----:B------:R-:W-:Y:S02]  /*4440*/  FADD R18, -R150, R18 ;  /* 0x0000001296127221 */ /* 0x000fe40000000100 */
[----:B------:R-:W-:-:S02]  /*4450*/  FMUL R3, R3, 1.4426950216293334961 ;  /* 0x3fb8aa3b03037820 */ /* 0x000fc40000400000 */
[----:B------:R-:W-:Y:S02]  /*4460*/  FMUL R4, R4, 1.4426950216293334961 ;  /* 0x3fb8aa3b04047820 */ /* 0x000fe40000400000 */
[----:B------:R-:W-:Y:S02]  /*4470*/  FMUL R18, R18, 1.4426950216293334961 ;  /* 0x3fb8aa3b12127820 */ /* 0x000fe40000400000 */
[----:B------:R-:W1:Y:S01]  /*4480*/  MUFU.EX2 R3, R3 ;  /* 0x0000000300037308 */ /* 0x000e620000000800 */
[----:B0-----:R-:W-:-:S07]  /*4490*/  FFMA R5, R154, R5, R139 ;  /* 0x000000059a057223 */ /* 0x001fce000000008b */
[----:B------:R-:W0:Y:S08]  /*44a0*/  MUFU.EX2 R4, R4 ;  /* 0x0000000400047308 */ /* 0x000e300000000800 */
[----:B------:R-:W0:Y:S01]  /*44b0*/  MUFU.EX2 R18, R18 ;  /* 0x0000001200127308 */ /* 0x000e220000000800 */
[----:B------:R-:W-:Y:S01]  /*44c0*/  UIADD3 UR4, UP0, UR4, 0x10, URZ ;  /* 0x0000001004047890 */ /* 0x000fe2000ff1e03f */
[----:B------:R-:W-:-:S02]  /*44d0*/  FMUL R112, R154, R112 ;  /* 0x000000709a707220 */ /* 0x000fc40000400000 */
[----:B------:R-:W-:Y:S02]  /*44e0*/  FMUL R113, R154, R113 ;  /* 0x000000719a717220 */ /* 0x000fe40000400000 */
[C---:B-1----:R-:W-:Y:S02]  /*44f0*/  FMUL R114, R3.reuse, R114 ;  /* 0x0000007203727220 */ /* 0x042fe40000400000 */
[----:B------:R-:W-:Y:S02]  /*4500*/  FMUL R115, R3, R115 ;  /* 0x0000007303737220 */ /* 0x000fe40000400000 */
[C---:B0-----:R-:W-:Y:S02]  /*4510*/  FMUL R80, R4.reuse, R80 ;  /* 0x0000005004507220 */ /* 0x041fe40000400000 */
[----:B------:R-:W-:Y:S01]  /*4520*/  FMUL R81, R4, R81 ;  /* 0x0000005104517220 */ /* 0x000fe20000400000 */
[----:B------:R-:W-:Y:S01]  /*4530*/  UIADD3.X UR5, URZ, UR5, URZ, UP0, !UPT ;  /* 0x000000053f057290 */ /* 0x000fe200087fe43f */
[----:B------:R-:W-:-:S02]  /*4540*/  FMUL R82, R18, R82 ;  /* 0x0000005212527220 */ /* 0x000fc40000400000 */
[----:B------:R-:W-:Y:S02]  /*4550*/  FMUL R83, R18, R83 ;  /* 0x0000005312537220 */ /* 0x000fe40000400000 */
[C---:B------:R-:W-:Y:S02]  /*4560*/  FMUL R64, R154.reuse, R64 ;  /* 0x000000409a407220 */ /* 0x040fe40000400000 */
[----:B------:R-:W-:Y:S01]  /*4570*/  FMUL R65, R154, R65 ;  /* 0x000000419a417220 */ /* 0x000fe20000400000 */
[----:B--2---:R-:W-:Y:S04]  /*4580*/  STS.U16 [R0+0x4000], R126 ;  /* 0x0040007e00007388 */ /* 0x004fe80000000400 */
[----:B---3--:R-:W-:Y:S04]  /*4590*/  STS.U16 [R0+0x4100], R125 ;  /* 0x0041007d00007388 */ /* 0x008fe80000000400 */
[----:B-----5:R-:W-:Y:S04]  /*45a0*/  STS.U16 [R0+0x4400], R128 ;  /* 0x0044008000007388 */ /* 0x020fe80000000400 */
[----:B------:R-:W-:Y:S04]  /*45b0*/  STS.U16 [R0+0x4200], R127 ;  /* 0x0042007f00007388 */ /* 0x000fe80000000400 */
[----:B------:R-:W-:Y:S04]  /*45c0*/  STS.U16 [R0+0x4300], R124 ;  /* 0x0043007c00007388 */ /* 0x000fe80000000400 */
[----:B------:R-:W-:Y:S04]  /*45d0*/  STS.U16 [R0+0x4500], R129 ;  /* 0x0045008100007388 */ /* 0x000fe80000000400 */
[----:B------:R0:W-:Y:S04]  /*45e0*/  STS.U16 [R0+0x4800], R155 ;  /* 0x0048009b00007388 */ /* 0x0001e80000000400 */
        /* <DEDUP_REMOVED lines=8> */
[----:B----4-:R-:W-:Y:S04]  /*4670*/  STS.U16 [R0+0x4e00], R145 ;  /* 0x004e009100007388 */ /* 0x010fe80000000400 */
        /* <DEDUP_REMOVED lines=16> */
[----:B------:R-:W-:Y:S04]  /*4780*/  STS [R8+0x6000], R130 ;  /* 0x0060008208007388 */ /* 0x000fe80000000800 */
[----:B------:R-:W-:Y:S04]  /*4790*/  STS [R8+0x6100], R133 ;  /* 0x0061008508007388 */ /* 0x000fe80000000800 */
[----:B------:R-:W-:Y:S04]  /*47a0*/  STS [R8+0x6200], R132 ;  /* 0x0062008408007388 */ /* 0x000fe80000000800 */
[----:B------:R-:W-:Y:S04]  /*47b0*/  STS [R8+0x6300], R131 ;  /* 0x0063008308007388 */ /* 0x000fe80000000800 */
[----:B------:R-:W-:Y:S06]  /*47c0*/  BAR.SYNC.DEFER_BLOCKING 0x0 ;  /* 0x0000000000007b1d */ /* 0x000fec0000010000 */
[----:B0-----:R-:W0:Y:S04]  /*47d0*/  S2R R155, SR_CTAID.X ;  /* 0x00000000009b7919 */ /* 0x001e280000002500 */
[----:B------:R-:W-:Y:S04]  /*47e0*/  LDSM.16.M88.4 R128, [R19+0x6000] ;  /* 0x006000001380783b */ /* 0x000fe80000000200 */
[----:B------:R-:W1:Y:S04]  /*47f0*/  LDSM.16.M88.4 R124, [R11+0x4000] ;  /* 0x004000000b7c783b */ /* 0x000e680000000200 */
[----:B------:R-:W2:Y:S04]  /*4800*/  LDSM.16.M88.4 R144, [R19+0x6200] ;  /* 0x006200001390783b */ /* 0x000ea80000000200 */
[----:B------:R-:W3:Y:S04]  /*4810*/  LDSM.16.M88.4 R136, [R11+0x4800] ;  /* 0x004800000b88783b */ /* 0x000ee80000000200 */
[----:B------:R-:W4:Y:S04]  /*4820*/  LDSM.16.M88.4 R132, [R11+0x5000] ;  /* 0x005000000b84783b */ /* 0x000f280000000200 */
[----:B------:R-:W5:Y:S01]  /*4830*/  LDSM.16.M88.4 R140, [R11+0x5800] ;  /* 0x005800000b8c783b */ /* 0x000f620000000200 */
[----:B0-----:R-:W-:-:S04]  /*4840*/  SHF.L.U32 R155, R155, 0x5, RZ ;  /* 0x000000059b9b7819 */ /* 0x001fc800000006ff */
[----:B------:R-:W-:-:S04]  /*4850*/  IADD3 R155, R155, 0x20, RZ ;  /* 0x000000209b9b7810 */ /* 0x000fc80007ffe0ff */
[----:B------:R-:W-:Y:S01]  /*4860*/  ISETP.LE.U32.AND P2, PT, R155, UR4, PT ;  /* 0x000000049b007c0c */ /* 0x000fe2000bf43070 */
[C---:B------:R-:W-:Y:S02]  /*4870*/  FMUL R66, R3.reuse, R66 ;  /* 0x0000004203427220 */ /* 0x040fe40000400000 */
[----:B------:R-:W-:Y:S02]  /*4880*/  FMUL R67, R3, R67 ;  /* 0x0000004303437220 */ /* 0x000fe40000400000 */
[----:B------:R-:W-:Y:S01]  /*4890*/  FMUL R60, R154, R60 ;  /* 0x0000003c9a3c7220 */ /* 0x000fe20000400000 */
[-C--:B-1----:R-:W-:Y:S08]  /*48a0*/  HMMA.16816.F32.BF16 R112, R128, R124.reuse, R112 ;  /* 0x0000007c8070723c */ /* 0x082ff00000041870 */
[----:B--2---:R-:W-:Y:S07]  /*48b0*/  HMMA.16816.F32.BF16 R80, R144, R124, R80 ;  /* 0x0000007c9050723c */ /* 0x004fee0000041850 */
[----:B------:R-:W-:-:S04]  /*48c0*/  MOV R125, UR5 ;  /* 0x00000005007d7c02 */ /* 0x000fc80008000f00 */
[----:B------:R-:W-:Y:S01]  /*48d0*/  ISETP.GE.U32.AND.EX P2, PT, R125, RZ, PT, P2 ;  /* 0x000000ff7d00720c */ /* 0x000fe20003f46120 */
[C---:B------:R-:W-:Y:S02]  /*48e0*/  FMUL R61, R154.reuse, R61 ;  /* 0x0000003d9a3d7220 */ /* 0x040fe40000400000 */
[C---:B------:R-:W-:Y:S02]  /*48f0*/  FMUL R62, R3.reuse, R62 ;  /* 0x0000003e033e7220 */ /* 0x040fe40000400000 */
[C---:B------:R-:W-:Y:S02]  /*4900*/  FMUL R63, R3.reuse, R63 ;  /* 0x0000003f033f7220 */ /* 0x040fe40000400000 */
[C---:B------:R-:W-:Y:S02]  /*4910*/  FMUL R120, R154.reuse, R120 ;  /* 0x000000789a787220 */ /* 0x040fe40000400000 */
[----:B------:R-:W-:Y:S02]  /*4920*/  FMUL R121, R154, R121 ;  /* 0x000000799a797220 */ /* 0x000fe40000400000 */
[----:B------:R-:W-:-:S02]  /*4930*/  FMUL R122, R3, R122 ;  /* 0x0000007a037a7220 */ /* 0x000fc40000400000 */
        /* <DEDUP_REMOVED lines=14> */
[----:B------:R-:W-:Y:S02]  /*4a20*/  FMUL R117, R154, R117 ;  /* 0x000000759a757220 */ /* 0x000fe40000400000 */
[C---:B------:R-:W-:Y:S02]  /*4a30*/  FMUL R118, R3.reuse, R118 ;  /* 0x0000007603767220 */ /* 0x040fe40000400000 */
[----:B------:R-:W-:Y:S02]  /*4a40*/  FMUL R119, R3, R119 ;  /* 0x0000007703777220 */ /* 0x000fe40000400000 */
[----:B------:R-:W-:-:S02]  /*4a50*/  FMUL R84, R4, R84 ;  /* 0x0000005404547220 */ /* 0x000fc40000400000 */
[----:B------:R-:W-:Y:S02]  /*4a60*/  FMUL R85, R4, R85 ;  /* 0x0000005504557220 */ /* 0x000fe40000400000 */
        /* <DEDUP_REMOVED lines=25> */
[----:B------:R-:W-:Y:S01]  /*4c00*/  FMUL R111, R18, R111 ;  /* 0x0000006f126f7220 */ /* 0x000fe20000400000 */
[----:B------:R-:W-:Y:S01]  /*4c10*/  HMMA.16816.F32.BF16 R64, R128, R126, R64 ;  /* 0x0000007e8040723c */ /* 0x000fe20000041840 */
[----:B------:R-:W-:Y:S02]  /*4c20*/  IMAD.MOV.U32 R124, RZ, RZ, 0x10 ;  /* 0x00000010ff7c7424 */ /* 0x000fe400078e00ff */
[----:B------:R-:W-:Y:S01]  /*4c30*/  FFMA R6, R3, R6, R153 ;  /* 0x0000000603067223 */ /* 0x000fe20000000099 */
[----:B------:R-:W-:Y:S01]  /*4c40*/  MOV R3, R148 ;  /* 0x0000009400037202 */ /* 0x000fe20000000f00 */
[----:B------:R-:W-:-:S03]  /*4c50*/  FFMA R7, R4, R7, R2 ;  /* 0x0000000704077223 */ /* 0x000fc60000000002 */
[----:B---3--:R-:W-:Y:S01]  /*4c60*/  HMMA.16816.F32.BF16 R60, R128, R136, R60 ;  /* 0x00000088803c723c */ /* 0x008fe2000004183c */
[----:B------:R-:W-:Y:S01]  /*4c70*/  FFMA R17, R18, R17, R152 ;  /* 0x0000001112117223 */ /* 0x000fe20000000098 */
[----:B------:R-:W-:Y:S01]  /*4c80*/  MOV R18, R150 ;  /* 0x0000009600127202 */ /* 0x000fe20000000f00 */
[C---:B------:R-:W-:Y:S02]  /*4c90*/  IMAD R14, R124.reuse, c[0x0][0x1a4], R14 ;  /* 0x000069007c0e7a24 */ /* 0x040fe400078e020e */
[----:B------:R-:W-:-:S03]  /*4ca0*/  IMAD R13, R124, c[0x0][0x1b4], R13 ;  /* 0x00006d007c0d7a24 */ /* 0x000fc600078e020d */
[----:B------:R-:W-:Y:S01]  /*4cb0*/  HMMA.16816.F32.BF16 R120, R128, R138, R120 ;  /* 0x0000008a8078723c */ /* 0x000fe20000041878 */
[----:B------:R-:W-:Y:S02]  /*4cc0*/  IMAD.MOV.U32 R2, RZ, RZ, R151 ;  /* 0x000000ffff027224 */ /* 0x000fe400078e0097 */
[----:B------:R-:W-:-:S05]  /*4cd0*/  IMAD.MOV.U32 R4, RZ, RZ, R149 ;  /* 0x000000ffff047224 */ /* 0x000fca00078e0095 */
[C---:B----4-:R-:W-:Y:S08]  /*4ce0*/  HMMA.16816.F32.BF16 R72, R128.reuse, R132, R72 ;  /* 0x000000848048723c */ /* 0x050ff00000041848 */
[C---:B------:R-:W-:Y:S08]  /*4cf0*/  HMMA.16816.F32.BF16 R68, R128.reuse, R134, R68 ;  /* 0x000000868044723c */ /* 0x040ff00000041844 */
[C---:B-----5:R-:W-:Y:S08]  /*4d00*/  HMMA.16816.F32.BF16 R76, R128.reuse, R140, R76 ;  /* 0x0000008c804c723c */ /* 0x060ff0000004184c */
[----:B------:R-:W-:Y:S08]  /*4d10*/  HMMA.16816.F32.BF16 R116, R128, R142, R116 ;  /* 0x0000008e8074723c */ /* 0x000ff00000041874 */
[C---:B------:R-:W-:Y:S08]  /*4d20*/  HMMA.16816.F32.BF16 R84, R144.reuse, R126, R84 ;  /* 0x0000007e9054723c */ /* 0x040ff00000041854 */
[C---:B------:R-:W-:Y:S08]  /*4d30*/  HMMA.16816.F32.BF16 R88, R144.reuse, R136, R88 ;  /* 0x000000889058723c */ /* 0x040ff00000041858 */
[C---:B------:R-:W-:Y:S08]  /*4d40*/  HMMA.16816.F32.BF16 R92, R144.reuse, R138, R92 ;  /* 0x0000008a905c723c */ /* 0x040ff0000004185c */
[C---:B------:R-:W-:Y:S08]  /*4d50*/  HMMA.16816.F32.BF16 R96, R144.reuse, R132, R96 ;  /* 0x000000849060723c */ /* 0x040ff00000041860 */
[C---:B------:R-:W-:Y:S08]  /*4d60*/  HMMA.16816.F32.BF16 R100, R144.reuse, R134, R100 ;  /* 0x000000869064723c */ /* 0x040ff00000041864 */
[C---:B------:R-:W-:Y:S08]  /*4d70*/  HMMA.16816.F32.BF16 R104, R144.reuse, R140, R104 ;  /* 0x0000008c9068723c */ /* 0x040ff00000041868 */
[----:B------:R-:W-:Y:S01]  /*4d80*/  HMMA.16816.F32.BF16 R108, R144, R142, R108 ;  /* 0x0000008e906c723c */ /* 0x000fe2000004186c */
[----:B------:R-:W-:Y:S01]  /*4d90*/  @P2 CALL.REL.NOINC `(.L_x_0) ;  /* 0x0000001000002944 */ /* 0x000fe20003c00000 */
[----:B------:R-:W-:Y:S06]  /*4da0*/  BRA `(.L_x_1) ;  /* 0xffffdcb000007947 */ /* 0x000fec000383ffff */
.L_x_0:
[----:B------:R-:W0:Y:S01]  /*4db0*/  S2R R125, SR_TID.X ;  /* 0x00000000007d7919 */ /* 0x000e220000002100 */
[----:B------:R-:W-:Y:S01]  /*4dc0*/  IMAD.MOV.U32 R4, RZ, RZ, c[0x0][0x1c8] ;  /* 0x00007200ff047624 */ /* 0x000fe200078e00ff */
[----:B------:R-:W-:Y:S01]  /*4dd0*/  ISETP.GE.U32.AND P0, PT, R188, 0x20, PT ;  /* 0x00000020bc00780c */ /* 0x000fe20003f06070 */
[----:B------:R-:W-:Y:S01]  /*4de0*/  IMAD.SHL.U32 R204, R252, 0x4, RZ ;  /* 0x00000004fccc7824 */ /* 0x000fe200078e00ff */
[----:B------:R-:W1:Y:S01]  /*4df0*/  S2R R126, SR_TID.X ;  /* 0x00000000007e7919 */ /* 0x000e620000002100 */
[----:B------:R-:W-:Y:S01]  /*4e00*/  IMAD.MOV.U32 R225, RZ, RZ, R17 ;  /* 0x000000ffffe17224 */ /* 0x000fe200078e0011 */
[----:B------:R-:W-:Y:S01]  /*4e10*/  MOV R213, R92 ;  /* 0x0000005c00d57202 */ /* 0x000fe20000000f00 */
[----:B------:R-:W-:Y:S01]  /*4e20*/  IMAD.MOV.U32 R211, RZ, RZ, R89 ;  /* 0x000000ffffd37224 */ /* 0x000fe200078e0059 */
[----:B------:R-:W2:Y:S01]  /*4e30*/  S2R R228, SR_CTAID.X ;  /* 0x0000000000e47919 */ /* 0x000ea20000002500 */
[----:B------:R-:W-:Y:S01]  /*4e40*/  FMUL R89, R6, 8388608 ;  /* 0x4b00000006597820 */ /* 0x000fe20000400000 */
[----:B------:R-:W-:Y:S01]  /*4e50*/  MOV R217, R90 ;  /* 0x0000005a00d97202 */ /* 0x000fe20000000f00 */
[----:B------:R-:W-:Y:S01]  /*4e60*/  IMAD.MOV.U32 R216, RZ, RZ, R7 ;  /* 0x000000ffffd87224 */ /* 0x000fe200078e0007 */
[----:B------:R-:W3:Y:S01]  /*4e70*/  S2R R229, SR_CTAID.Y ;  /* 0x0000000000e57919 */ /* 0x000ee20000002600 */
[----:B------:R-:W-:Y:S01]  /*4e80*/  IMAD.MOV.U32 R205, RZ, RZ, R81 ;  /* 0x000000ffffcd7224 */ /* 0x000fe200078e0051 */
[C---:B------:R-:W-:Y:S01]  /*4e90*/  FSETP.GEU.AND P5, PT, R225.reuse, 1.175494350822287508e-38, PT ;  /* 0x00800000e100780b */ /* 0x040fe20003fae000 */
[----:B------:R-:W-:Y:S01]  /*4ea0*/  FMUL R81, R216, 8388608 ;  /* 0x4b000000d8517820 */ /* 0x000fe20000400000 */
[----:B------:R-:W-:Y:S01]  /*4eb0*/  MOV R212, R82 ;  /* 0x0000005200d47202 */ /* 0x000fe20000000f00 */
[----:B------:R-:W-:Y:S01]  /*4ec0*/  FMUL R90, R225, 8388608 ;  /* 0x4b000000e15a7820 */ /* 0x000fe20000400000 */
[----:B------:R-:W-:Y:S01]  /*4ed0*/  MOV R208, R88 ;  /* 0x0000005800d07202 */ /* 0x000fe20000000f00 */
[----:B------:R-:W-:Y:S01]  /*4ee0*/  IMAD.MOV.U32 R215, RZ, RZ, R87 ;  /* 0x000000ffffd77224 */ /* 0x000fe200078e0057 */
[----:B------:R-:W-:Y:S01]  /*4ef0*/  MOV R210, R86 ;  /* 0x0000005600d27202 */ /* 0x000fe20000000f00 */
[----:B------:R-:W-:Y:S01]  /*4f00*/  FMUL R88, R5, 8388608 ;  /* 0x4b00000005587820 */ /* 0x000fe20000400000 */
[----:B------:R-:W-:Y:S01]  /*4f10*/  MOV R223, R94 ;  /* 0x0000005e00df7202 */ /* 0x000fe20000000f00 */
[----:B------:R-:W-:Y:S01]  /*4f20*/  IMAD.MOV.U32 R220, RZ, RZ, R97 ;  /* 0x000000ffffdc7224 */ /* 0x000fe200078e0061 */
[----:B0-----:R-:W-:Y:S01]  /*4f30*/  SHF.R.U32.HI R124, RZ, 0x5, R125 ;  /* 0x00000005ff7c7819 */ /* 0x001fe2000001167d */
[----:B------:R-:W-:Y:S01]  /*4f40*/  IMAD.MOV.U32 R209, RZ, RZ, R83 ;  /* 0x000000ffffd17224 */ /* 0x000fe200078e0053 */
[C---:B------:R-:W-:Y:S01]  /*4f50*/  SHF.L.U32 R0, R125.reuse, 0xb, RZ ;  /* 0x0000000b7d007819 */ /* 0x040fe200000006ff */
[----:B------:R-:W-:Y:S01]  /*4f60*/  IMAD.MOV.U32 R219, RZ, RZ, R91 ;  /* 0x000000ffffdb7224 */ /* 0x000fe200078e005b */
[----:B------:R-:W-:Y:S01]  /*4f70*/  SGXT.U32 R124, R124, 0x2 ;  /* 0x000000027c7c781a */ /* 0x000fe20000000000 */
[----:B------:R-:W-:Y:S01]  /*4f80*/  IMAD.MOV.U32 R87, RZ, RZ, R95 ;  /* 0x000000ffff577224 */ /* 0x000fe200078e005f */
[----:B------:R-:W-:Y:S01]  /*4f90*/  LOP3.LUT R0, R0, 0x3000, RZ, 0xc0, !PT ;  /* 0x0000300000007812 */ /* 0x000fe200078ec0ff */
[----:B------:R-:W-:Y:S01]  /*4fa0*/  IMAD.MOV.U32 R97, RZ, RZ, R99 ;  /* 0x000000ffff617224 */ /* 0x000fe200078e0063 */
[----:B-1----:R-:W-:Y:S01]  /*4fb0*/  LOP3.LUT R127, R126, 0x3f, RZ, 0xc0, !PT ;  /* 0x0000003f7e7f7812 */ /* 0x002fe200078ec0ff */
[----:B------:R-:W-:Y:S01]  /*4fc0*/  IMAD R124, R124, c[0x0][0x1c8], RZ ;  /* 0x000072007c7c7a24 */ /* 0x000fe200078e02ff */
[----:B------:R-:W-:Y:S01]  /*4fd0*/  SHF.L.U32 R2, R125, 0x4, RZ ;  /* 0x000000047d027819 */ /* 0x000fe200000006ff */
[----:B------:R-:W-:Y:S01]  /*4fe0*/  IMAD.SHL.U32 R126, R126, 0x20, RZ ;  /* 0x000000207e7e7824 */ /* 0x000fe200078e00ff */
[----:B------:R-:W-:Y:S01]  /*4ff0*/  FSEL R90, R90, R225, !P5 ;  /* 0x000000e15a5a7208 */ /* 0x000fe20006800000 */
[----:B------:R-:W-:Y:S01]  /*5000*/  IMAD R57, R127, 0x10, R0 ;  /* 0x000000107f397824 */ /* 0x000fe200078e0200 */
[----:B------:R-:W-:Y:S01]  /*5010*/  LEA R9, R4, R124, 0x2 ;  /* 0x0000007c04097211 */ /* 0x000fe200078e10ff */
[----:B--2---:R-:W-:Y:S01]  /*5020*/  IMAD.SHL.U32 R228, R228, 0x20, RZ ;  /* 0x00000020e4e47824 */ /* 0x004fe200078e00ff */
[----:B------:R-:W-:Y:S01]  /*5030*/  LOP3.LUT R0, R125, 0x18, RZ, 0xc0, !PT ;  /* 0x000000187d007812 */ /* 0x000fe200078ec0ff */
[----:B---3--:R-:W-:Y:S01]  /*5040*/  IMAD R3, R229, c[0x0][0x1c0], RZ ;  /* 0x00007000e5037a24 */ /* 0x008fe200078e02ff */
[----:B------:R-:W-:Y:S01]  /*5050*/  LOP3.LUT R47, R126, 0xc60, RZ, 0xc0, !PT ;  /* 0x00000c607e2f7812 */ /* 0x000fe200078ec0ff */
[----:B------:R-:W-:Y:S01]  /*5060*/  IMAD R11, R4, 0x4, R9 ;  /* 0x00000004040b7824 */ /* 0x000fe200078e0209 */
[----:B------:R-:W-:Y:S01]  /*5070*/  LOP3.LUT R49, R2, 0x70, RZ, 0xc0, !PT ;  /* 0x0000007002317812 */ /* 0x000fe200078ec0ff */
[C---:B------:R-:W-:Y:S01]  /*5080*/  IMAD.SHL.U32 R184, R3.reuse, 0x2, RZ ;  /* 0x0000000203b87824 */ /* 0x040fe200078e00ff */
[----:B------:R-:W-:Y:S01]  /*5090*/  LEA R55, R0, R47, 0x9 ;  /* 0x0000002f00377211 */ /* 0x000fe200078e48ff */
[----:B------:R-:W-:Y:S01]  /*50a0*/  IMAD.HI R185, R3, 0x2, RZ ;  /* 0x0000000203b97827 */ /* 0x000fe200078e02ff */
[----:B------:R-:W-:Y:S01]  /*50b0*/  LEA R13, R4, R11, 0x2 ;  /* 0x0000000b040d7211 */ /* 0x000fe200078e10ff */
[----:B------:R-:W-:Y:S01]  /*50c0*/  BAR.SYNC.DEFER_BLOCKING 0x0 ;  /* 0x0000000000007b1d */ /* 0x000fe20000010000 */
[----:B------:R-:W-:Y:S01]  /*50d0*/  LEA.HI R0, R0, R49, RZ, 0x1f ;  /* 0x0000003100007211 */ /* 0x000fe200078ff8ff */
[----:B------:R-:W-:Y:S01]  /*50e0*/  IMAD.MOV.U32 R207, RZ, RZ, R85 ;  /* 0x000000ffffcf7224 */ /* 0x000fe200078e0055 */
[----:B------:R-:W-:Y:S01]  /*50f0*/  LOP3.LUT R2, R125, 0x40, RZ, 0xc0, !PT ;  /* 0x000000407d027812 */ /* 0x000fe200078ec0ff */
[C---:B------:R-:W-:Y:S01]  /*5100*/  IMAD R15, R4.reuse, 0x4, R13 ;  /* 0x00000004040f7824 */ /* 0x040fe200078e020d */
[----:B------:R-:W-:Y:S01]  /*5110*/  LOP3.LUT R204, R55, R204, RZ, 0x3c, !PT ;  /* 0x000000cc37cc7212 */ /* 0x000fe200078e3cff */
[----:B------:R-:W-:Y:S01]  /*5120*/  IMAD.MOV.U32 R222, RZ, RZ, R101 ;  /* 0x000000ffffde7224 */ /* 0x000fe200078e0065 */
[----:B------:R-:W-:Y:S01]  /*5130*/  SHF.R.U32.HI R2, RZ, 0x1, R2 ;  /* 0x00000001ff027819 */ /* 0x000fe20000011602 */
[----:B------:R-:W-:Y:S01]  /*5140*/  IMAD.MOV.U32 R226, RZ, RZ, R105 ;  /* 0x000000ffffe27224 */ /* 0x000fe200078e0069 */
[----:B------:R-:W-:-:S02]  /*5150*/  LEA R19, R4, R15, 0x2 ;  /* 0x0000000f04137211 */ /* 0x000fc400078e10ff */
[----:B------:R-:W-:Y:S02]  /*5160*/  LOP3.LUT R16, R57, R2, RZ, 0x3c, !PT ;  /* 0x0000000239107212 */ /* 0x000fe400078e3cff */
[----:B------:R-:W-:Y:S01]  /*5170*/  LOP3.LUT R228, R228, 0x1f, R125, 0xf8, !PT ;  /* 0x0000001fe4e47812 */ /* 0x000fe200078ef87d */
[----:B------:R-:W-:Y:S01]  /*5180*/  IMAD R21, R4, 0x4, R19 ;  /* 0x0000000404157824 */ /* 0x000fe200078e0213 */
[----:B------:R-:W-:Y:S02]  /*5190*/  MOV R227, R98 ;  /* 0x0000006200e37202 */ /* 0x000fe40000000f00 */
[----:B------:R-:W-:Y:S01]  /*51a0*/  MOV R224, R104 ;  /* 0x0000006800e07202 */ /* 0x000fe20000000f00 */
[----:B------:R-:W-:Y:S01]  /*51b0*/  IMAD R8, R228, c[0x0][0x1c4], RZ ;  /* 0x00007100e4087a24 */ /* 0x000fe200078e02ff */
[----:B------:R-:W-:Y:S02]  /*51c0*/  LEA R23, R4, R21, 0x2 ;  /* 0x0000001504177211 */ /* 0x000fe400078e10ff */
[----:B------:R-:W-:Y:S01]  /*51d0*/  MOV R206, R84 ;  /* 0x0000005400ce7202 */ /* 0x000fe20000000f00 */
[----:B------:R-:W-:Y:S01]  /*51e0*/  IMAD.SHL.U32 R3, R8, 0x2, RZ ;  /* 0x0000000208037824 */ /* 0x000fe200078e00ff */
[----:B------:R-:W-:Y:S01]  /*51f0*/  MOV R214, R93 ;  /* 0x0000005d00d67202 */ /* 0x000fe20000000f00 */
[----:B------:R-:W-:Y:S01]  /*5200*/  IMAD R25, R4, 0x4, R23 ;  /* 0x0000000404197824 */ /* 0x000fe200078e0217 */
[----:B------:R-:W-:Y:S01]  /*5210*/  MOV R218, R96 ;  /* 0x0000006000da7202 */ /* 0x000fe20000000f00 */
[----:B------:R-:W-:Y:S01]  /*5220*/  IMAD.HI R8, R8, 0x2, RZ ;  /* 0x0000000208087827 */ /* 0x000fe200078e02ff */
[----:B------:R-:W-:-:S02]  /*5230*/  IADD3 R184, P1, P2, R3, c[0x0][0x178], R184 ;  /* 0x00005e0003b87a10 */ /* 0x000fc40007a3e0b8 */
[----:B------:R-:W-:Y:S02]  /*5240*/  LEA R27, R4, R25, 0x2 ;  /* 0x00000019041b7211 */ /* 0x000fe400078e10ff */
[----:B------:R-:W-:Y:S02]  /*5250*/  IADD3.X R185, R8, c[0x0][0x17c], R185, P1, P2 ;  /* 0x00005f0008b97a10 */ /* 0x000fe40000fe44b9 */
[-C--:B------:R-:W-:Y:S01]  /*5260*/  LEA R198, P3, R11, R184.reuse, 0x1 ;  /* 0x000000b80bc67211 */ /* 0x080fe200078608ff */
[C---:B------:R-:W-:Y:S01]  /*5270*/  IMAD R29, R4.reuse, 0x4, R27 ;  /* 0x00000004041d7824 */ /* 0x040fe200078e021b */
[----:B------:R-:W-:Y:S02]  /*5280*/  LEA R200, P2, R9, R184, 0x1 ;  /* 0x000000b809c87211 */ /* 0x000fe400078408ff */
[----:B------:R-:W-:Y:S02]  /*5290*/  LEA.HI.X.SX32 R199, R11, R185, 0x1, P3 ;  /* 0x000000b90bc77211 */ /* 0x000fe400018f0eff */
[----:B------:R-:W-:-:S02]  /*52a0*/  LEA R31, R4, R29, 0x2 ;  /* 0x0000001d041f7211 */ /* 0x000fc400078e10ff */
[-C--:B------:R-:W-:Y:S02]  /*52b0*/  LEA R192, P3, R19, R184.reuse, 0x1 ;  /* 0x000000b813c07211 */ /* 0x080fe400078608ff */
[-C--:B------:R-:W-:Y:S01]  /*52c0*/  LEA.HI.X.SX32 R201, R9, R185.reuse, 0x1, P2 ;  /* 0x000000b909c97211 */ /* 0x080fe200010f0eff */
[----:B------:R-:W-:Y:S01]  /*52d0*/  IMAD R33, R4, 0x4, R31 ;  /* 0x0000000404217824 */ /* 0x000fe200078e021f */
[----:B------:R-:W-:Y:S02]  /*52e0*/  LEA.HI.X.SX32 R193, R19, R185, 0x1, P3 ;  /* 0x000000b913c17211 */ /* 0x000fe400018f0eff */
[-C--:B------:R-:W-:Y:S02]  /*52f0*/  LEA R202, P1, R124, R184.reuse, 0x1 ;  /* 0x000000b87cca7211 */ /* 0x080fe400078208ff */
[----:B------:R-:W-:Y:S02]  /*5300*/  LEA R35, R4, R33, 0x2 ;  /* 0x0000002104237211 */ /* 0x000fe400078e10ff */
[----:B------:R-:W-:-:S02]  /*5310*/  LEA R194, P2, R15, R184, 0x1 ;  /* 0x000000b80fc27211 */ /* 0x000fc400078408ff */
[-C--:B------:R-:W-:Y:S01]  /*5320*/  LEA R186, P3, R25, R184.reuse, 0x1 ;  /* 0x000000b819ba7211 */ /* 0x080fe200078608ff */
[----:B------:R-:W-:Y:S01]  /*5330*/  IMAD R37, R4, 0x4, R35 ;  /* 0x0000000404257824 */ /* 0x000fe200078e0223 */
[-C--:B------:R-:W-:Y:S02]  /*5340*/  LEA.HI.X.SX32 R203, R124, R185.reuse, 0x1, P1 ;  /* 0x000000b97ccb7211 */ /* 0x080fe400008f0eff */
[-C--:B------:R-:W-:Y:S01]  /*5350*/  LEA.HI.X.SX32 R195, R15, R185.reuse, 0x1, P2 ;  /* 0x000000b90fc37211 */ /* 0x080fe200010f0eff */
[C---:B------:R-:W-:Y:S01]  /*5360*/  IMAD R39, R4.reuse, 0x4, R37 ;  /* 0x0000000404277824 */ /* 0x040fe200078e0225 */
[----:B------:R-:W-:Y:S02]  /*5370*/  LEA.HI.X.SX32 R187, R25, R185, 0x1, P3 ;  /* 0x000000b919bb7211 */ /* 0x000fe400018f0eff */
[----:B------:R-:W-:Y:S02]  /*5380*/  LEA R196, P1, R13, R184, 0x1 ;  /* 0x000000b80dc47211 */ /* 0x000fe400078208ff */
[----:B------:R-:W-:-:S02]  /*5390*/  LEA R41, R4, R39, 0x2 ;  /* 0x0000002704297211 */ /* 0x000fc400078e10ff */
[-C--:B------:R-:W-:Y:S02]  /*53a0*/  LEA R188, P2, R23, R184.reuse, 0x1 ;  /* 0x000000b817bc7211 */ /* 0x080fe400078408ff */
[C---:B------:R-:W-:Y:S02]  /*53b0*/  LEA R43, R4.reuse, R41, 0x2 ;  /* 0x00000029042b7211 */ /* 0x040fe400078e10ff */
[----:B------:R-:W-:Y:S02]  /*53c0*/  LEA R10, P3, R31, R184, 0x1 ;  /* 0x000000b81f0a7211 */ /* 0x000fe400078608ff */
[-C--:B------:R-:W-:Y:S01]  /*53d0*/  LEA.HI.X.SX32 R197, R13, R185.reuse, 0x1, P1 ;  /* 0x000000b90dc57211 */ /* 0x080fe200008f0eff */
[----:B------:R-:W-:Y:S01]  /*53e0*/  IMAD R45, R4, 0x4, R43 ;  /* 0x00000004042d7824 */ /* 0x000fe200078e022b */
[-C--:B------:R-:W-:Y:S02]  /*53f0*/  LEA.HI.X.SX32 R189, R23, R185.reuse, 0x1, P2 ;  /* 0x000000b917bd7211 */ /* 0x080fe400010f0eff */
[----:B------:R-:W-:-:S02]  /*5400*/  LEA.HI.X.SX32 R11, R31, R185, 0x1, P3 ;  /* 0x000000b91f0b7211 */ /* 0x000fc400018f0eff */
[C---:B------:R-:W-:Y:S02]  /*5410*/  LEA R47, R4.reuse, R45, 0x2 ;  /* 0x0000002d042f7211 */ /* 0x040fe400078e10ff */
[-C--:B------:R-:W-:Y:S02]  /*5420*/  LEA R190, P1, R21, R184.reuse, 0x1 ;  /* 0x000000b815be7211 */ /* 0x080fe400078208ff */
[C---:B------:R-:W-:Y:S02]  /*5430*/  LEA R49, R4.reuse, R47, 0x2 ;  /* 0x0000002f04317211 */ /* 0x040fe400078e10ff */
[-C--:B------:R-:W-:Y:S02]  /*5440*/  LEA R8, P2, R29, R184.reuse, 0x1 ;  /* 0x000000b81d087211 */ /* 0x080fe400078408ff */
[----:B------:R-:W-:Y:S02]  /*5450*/  LEA R51, R4, R49, 0x2 ;  /* 0x0000003104337211 */ /* 0x000fe400078e10ff */
[----:B------:R-:W-:-:S02]  /*5460*/  LEA R18, P3, R37, R184, 0x1 ;  /* 0x000000b825127211 */ /* 0x000fc400078608ff */
[C---:B------:R-:W-:Y:S02]  /*5470*/  LEA R53, R4.reuse, R51, 0x2 ;  /* 0x0000003304357211 */ /* 0x040fe400078e10ff */
[-C--:B------:R-:W-:Y:S02]  /*5480*/  LEA.HI.X.SX32 R191, R21, R185.reuse, 0x1, P1 ;  /* 0x000000b915bf7211 */ /* 0x080fe400008f0eff */
[-C--:B------:R-:W-:Y:S01]  /*5490*/  LEA.HI.X.SX32 R9, R29, R185.reuse, 0x1, P2 ;  /* 0x000000b91d097211 */ /* 0x080fe200010f0eff */
[C---:B------:R-:W-:Y:S01]  /*54a0*/  IMAD R55, R4.reuse, 0x4, R53 ;  /* 0x0000000404377824 */ /* 0x040fe200078e0235 */
[----:B------:R-:W-:Y:S02]  /*54b0*/  LEA.HI.X.SX32 R19, R37, R185, 0x1, P3 ;  /* 0x000000b925137211 */ /* 0x000fe400018f0eff */
[----:B------:R-:W-:Y:S02]  /*54c0*/  LEA R2, P1, R27, R184, 0x1 ;  /* 0x000000b81b027211 */ /* 0x000fe400078208ff */
[----:B------:R-:W-:-:S02]  /*54d0*/  LEA R57, R4, R55, 0x2 ;  /* 0x0000003704397211 */ /* 0x000fc400078e10ff */
[-C--:B------:R-:W-:Y:S02]  /*54e0*/  LEA R14, P2, R35, R184.reuse, 0x1 ;  /* 0x000000b8230e7211 */ /* 0x080fe400078408ff */
[----:B------:R-:W-:Y:S01]  /*54f0*/  LEA R24, P3, R43, R184, 0x1 ;  /* 0x000000b82b187211 */ /* 0x000fe200078608ff */
[C---:B------:R-:W-:Y:S01]  /*5500*/  IMAD R59, R4.reuse, 0x4, R57 ;  /* 0x00000004043b7824 */ /* 0x040fe200078e0239 */
[-C--:B------:R-:W-:Y:S02]  /*5510*/  LEA.HI.X.SX32 R3, R27, R185.reuse, 0x1, P1 ;  /* 0x000000b91b037211 */ /* 0x080fe400008f0eff */
[----:B------:R-:W-:Y:S02]  /*5520*/  LEA.HI.X.SX32 R15, R35, R185, 0x1, P2 ;  /* 0x000000b9230f7211 */ /* 0x000fe400010f0eff */
[----:B------:R-:W-:Y:S02]  /*5530*/  LEA R125, R4, R59, 0x2 ;  /* 0x0000003b047d7211 */ /* 0x000fe400078e10ff */
[----:B------:R-:W-:-:S02]  /*5540*/  LEA.HI.X.SX32 R25, R43, R185, 0x1, P3 ;  /* 0x000000b92b197211 */ /* 0x000fc400018f0eff */
[-C--:B------:R-:W-:Y:S01]  /*5550*/  LEA R12, P1, R33, R184.reuse, 0x1 ;  /* 0x000000b8210c7211 */ /* 0x080fe200078208ff */
[C---:B------:R-:W-:Y:S01]  /*5560*/  IMAD R127, R4.reuse, 0x4, R125 ;  /* 0x00000004047f7824 */ /* 0x040fe200078e027d */
[-C--:B------:R-:W-:Y:S02]  /*5570*/  LEA R22, P2, R41, R184.reuse, 0x1 ;  /* 0x000000b829167211 */ /* 0x080fe400078408ff */
[----:B------:R-:W-:Y:S02]  /*5580*/  LEA R30, P3, R49, R184, 0x1 ;  /* 0x000000b8311e7211 */ /* 0x000fe400078608ff */
[C---:B------:R-:W-:Y:S02]  /*5590*/  LEA R129, R4.reuse, R127, 0x2 ;  /* 0x0000007f04817211 */ /* 0x040fe400078e10ff */
[-C--:B------:R-:W-:Y:S02]  /*55a0*/  LEA.HI.X.SX32 R13, R33, R185.reuse, 0x1, P1 ;  /* 0x000000b9210d7211 */ /* 0x080fe400008f0eff */
[-C--:B------:R-:W-:Y:S01]  /*55b0*/  LEA.HI.X.SX32 R23, R41, R185.reuse, 0x1, P2 ;  /* 0x000000b929177211 */ /* 0x080fe200010f0eff */
[----:B------:R-:W-:Y:S01]  /*55c0*/  IMAD R131, R4, 0x4, R129 ;  /* 0x0000000404837824 */ /* 0x000fe200078e0281 */
[----:B------:R-:W-:-:S02]  /*55d0*/  LEA.HI.X.SX32 R31, R49, R185, 0x1, P3 ;  /* 0x000000b9311f7211 */ /* 0x000fc400018f0eff */
[-C--:B------:R-:W-:Y:S02]  /*55e0*/  LEA R20, P1, R39, R184.reuse, 0x1 ;  /* 0x000000b827147211 */ /* 0x080fe400078208ff */
[C---:B------:R-:W-:Y:S02]  /*55f0*/  LEA R133, R4.reuse, R131, 0x2 ;  /* 0x0000008304857211 */ /* 0x040fe400078e10ff */
[-C--:B------:R-:W-:Y:S02]  /*5600*/  LEA R28, P2, R47, R184.reuse, 0x1 ;  /* 0x000000b82f1c7211 */ /* 0x080fe400078408ff */
[----:B------:R-:W-:Y:S01]  /*5610*/  LEA R36, P3, R55, R184, 0x1 ;  /* 0x000000b837247211 */ /* 0x000fe200078608ff */
[----:B------:R-:W-:Y:S01]  /*5620*/  IMAD R135, R4, 0x4, R133 ;  /* 0x0000000404877824 */ /* 0x000fe200078e0285 */
[-C--:B------:R-:W-:Y:S02]  /*5630*/  LEA.HI.X.SX32 R21, R39, R185.reuse, 0x1, P1 ;  /* 0x000000b927157211 */ /* 0x080fe400008f0eff */
[----:B------:R-:W-:-:S02]  /*5640*/  LEA.HI.X.SX32 R29, R47, R185, 0x1, P2 ;  /* 0x000000b92f1d7211 */ /* 0x000fc400010f0eff */
[C---:B------:R-:W-:Y:S02]  /*5650*/  LEA R137, R4.reuse, R135, 0x2 ;  /* 0x0000008704897211 */ /* 0x040fe400078e10ff */
[----:B------:R-:W-:Y:S02]  /*5660*/  LEA.HI.X.SX32 R37, R55, R185, 0x1, P3 ;  /* 0x000000b937257211 */ /* 0x000fe400018f0eff */
[-C--:B------:R-:W-:Y:S01]  /*5670*/  LEA R26, P1, R45, R184.reuse, 0x1 ;  /* 0x000000b82d1a7211 */ /* 0x080fe200078208ff */
[C---:B------:R-:W-:Y:S01]  /*5680*/  IMAD R139, R4.reuse, 0x4, R137 ;  /* 0x00000004048b7824 */ /* 0x040fe200078e0289 */
[-C--:B------:R-:W-:Y:S02]  /*5690*/  LEA R34, P2, R53, R184.reuse, 0x1 ;  /* 0x000000b835227211 */ /* 0x080fe400078408ff */
[----:B------:R-:W-:Y:S02]  /*56a0*/  LEA R42, P3, R125, R184, 0x1 ;  /* 0x000000b87d2a7211 */ /* 0x000fe400078608ff */
[----:B------:R-:W-:-:S02]  /*56b0*/  LEA R141, R4, R139, 0x2 ;  /* 0x0000008b048d7211 */ /* 0x000fc400078e10ff */
[-C--:B------:R-:W-:Y:S02]  /*56c0*/  LEA.HI.X.SX32 R27, R45, R185.reuse, 0x1, P1 ;  /* 0x000000b92d1b7211 */ /* 0x080fe400008f0eff */
[-C--:B------:R-:W-:Y:S01]  /*56d0*/  LEA.HI.X.SX32 R35, R53, R185.reuse, 0x1, P2 ;  /* 0x000000b935237211 */ /* 0x080fe200010f0eff */
[C---:B------:R-:W-:Y:S01]  /*56e0*/  IMAD R143, R4.reuse, 0x4, R141 ;  /* 0x00000004048f7824 */ /* 0x040fe200078e028d */
[----:B------:R-:W-:Y:S02]  /*56f0*/  LEA.HI.X.SX32 R43, R125, R185, 0x1, P3 ;  /* 0x000000b97d2b7211 */ /* 0x000fe400018f0eff */
[-C--:B------:R-:W-:Y:S02]  /*5700*/  LEA R32, P1, R51, R184.reuse, 0x1 ;  /* 0x000000b833207211 */ /* 0x080fe400078208ff */
[----:B------:R-:W-:Y:S02]  /*5710*/  LEA R145, R4, R143, 0x2 ;  /* 0x0000008f04917211 */ /* 0x000fe400078e10ff */
[----:B------:R-:W-:-:S02]  /*5720*/  LEA R40, P2, R59, R184, 0x1 ;  /* 0x000000b83b287211 */ /* 0x000fc400078408ff */
[-C--:B------:R-:W-:Y:S01]  /*5730*/  LEA R48, P3, R131, R184.reuse, 0x1 ;  /* 0x000000b883307211 */ /* 0x080fe200078608ff */
[C---:B------:R-:W-:Y:S01]  /*5740*/  IMAD R147, R4.reuse, 0x4, R145 ;  /* 0x0000000404937824 */ /* 0x040fe200078e0291 */
[-C--:B------:R-:W-:Y:S02]  /*5750*/  LEA.HI.X.SX32 R33, R51, R185.reuse, 0x1, P1 ;  /* 0x000000b933217211 */ /* 0x080fe400008f0eff */
[----:B------:R-:W-:Y:S02]  /*5760*/  LEA.HI.X.SX32 R41, R59, R185, 0x1, P2 ;  /* 0x000000b93b297211 */ /* 0x000fe400010f0eff */
[C---:B------:R-:W-:Y:S02]  /*5770*/  LEA R153, R4.reuse, R147, 0x2 ;  /* 0x0000009304997211 */ /* 0x040fe400078e10ff */
[----:B------:R-:W-:Y:S02]  /*5780*/  LEA.HI.X.SX32 R49, R131, R185, 0x1, P3 ;  /* 0x000000b983317211 */ /* 0x000fe400018f0eff */
[-C--:B------:R-:W-:Y:S01]  /*5790*/  LEA R38, P1, R57, R184.reuse, 0x1 ;  /* 0x000000b839267211 */ /* 0x080fe200078208ff */
[----:B------:R-:W-:Y:S01]  /*57a0*/  IMAD R155, R4, 0x4, R153 ;  /* 0x00000004049b7824 */ /* 0x000fe200078e0299 */
[----:B------:R-:W-:-:S02]  /*57b0*/  LEA R46, P2, R129, R184, 0x1 ;  /* 0x000000b8812e7211 */ /* 0x000fc400078408ff */
[-C--:B------:R-:W-:Y:S02]  /*57c0*/  LEA R54, P3, R137, R184.reuse, 0x1 ;  /* 0x000000b889367211 */ /* 0x080fe400078608ff */
[C---:B------:R-:W-:Y:S02]  /*57d0*/  LEA R157, R4.reuse, R155, 0x2 ;  /* 0x0000009b049d7211 */ /* 0x040fe400078e10ff */
[-C--:B------:R-:W-:Y:S02]  /*57e0*/  LEA.HI.X.SX32 R39, R57, R185.reuse, 0x1, P1 ;  /* 0x000000b939277211 */ /* 0x080fe400008f0eff */
[-C--:B------:R-:W-:Y:S01]  /*57f0*/  LEA.HI.X.SX32 R47, R129, R185.reuse, 0x1, P2 ;  /* 0x000000b9812f7211 */ /* 0x080fe200010f0eff */
[----:B------:R-:W-:Y:S01]  /*5800*/  IMAD R159, R4, 0x4, R157 ;  /* 0x00000004049f7824 */ /* 0x000fe200078e029d */
[----:B------:R-:W-:Y:S02]  /*5810*/  LEA.HI.X.SX32 R55, R137, R185, 0x1, P3 ;  /* 0x000000b989377211 */ /* 0x000fe400018f0eff */
[----:B------:R-:W-:-:S02]  /*5820*/  LEA R44, P1, R127, R184, 0x1 ;  /* 0x000000b87f2c7211 */ /* 0x000fc400078208ff */
[C---:B------:R-:W-:Y:S02]  /*5830*/  LEA R161, R4.reuse, R159, 0x2 ;  /* 0x0000009f04a17211 */ /* 0x040fe400078e10ff */
[-C--:B------:R-:W-:Y:S02]  /*5840*/  LEA R52, P2, R135, R184.reuse, 0x1 ;  /* 0x000000b887347211 */ /* 0x080fe400078408ff */
[----:B------:R-:W-:Y:S01]  /*5850*/  LEA R124, P3, R143, R184, 0x1 ;  /* 0x000000b88f7c7211 */ /* 0x000fe200078608ff */
[C---:B------:R-:W-:Y:S01]  /*5860*/  IMAD R163, R4.reuse, 0x4, R161 ;  /* 0x0000000404a37824 */ /* 0x040fe200078e02a1 */
[-C--:B------:R-:W-:Y:S02]  /*5870*/  LEA.HI.X.SX32 R45, R127, R185.reuse, 0x1, P1 ;  /* 0x000000b97f2d7211 */ /* 0x080fe400008f0eff */
[----:B------:R-:W-:Y:S02]  /*5880*/  LEA.HI.X.SX32 R53, R135, R185, 0x1, P2 ;  /* 0x000000b987357211 */ /* 0x000fe400010f0eff */
[----:B------:R-:W-:-:S02]  /*5890*/  LEA R165, R4, R163, 0x2 ;  /* 0x000000a304a57211 */ /* 0x000fc400078e10ff */
[----:B------:R-:W-:Y:S02]  /*58a0*/  LEA.HI.X.SX32 R125, R143, R185, 0x1, P3 ;  /* 0x000000b98f7d7211 */ /* 0x000fe400018f0eff */
[-C--:B------:R-:W-:Y:S01]  /*58b0*/  LEA R50, P1, R133, R184.reuse, 0x1 ;  /* 0x000000b885327211 */ /* 0x080fe200078208ff */
[C---:B------:R-:W-:Y:S01]  /*58c0*/  IMAD R167, R4.reuse, 0x4, R165 ;  /* 0x0000000404a77824 */ /* 0x040fe200078e02a5 */
[-C--:B------:R-:W-:Y:S02]  /*58d0*/  LEA R58, P2, R141, R184.reuse, 0x1 ;  /* 0x000000b88d3a7211 */ /* 0x080fe400078408ff */
[----:B------:R-:W-:Y:S02]  /*58e0*/  LEA R130, P3, R153, R184, 0x1 ;  /* 0x000000b899827211 */ /* 0x000fe400078608ff */
[----:B------:R-:W-:Y:S02]  /*58f0*/  LEA R169, R4, R167, 0x2 ;  /* 0x000000a704a97211 */ /* 0x000fe400078e10ff */
[----:B------:R-:W-:-:S02]  /*5900*/  LEA.HI.X.SX32 R51, R133, R185, 0x1, P1 ;  /* 0x000000b985337211 */ /* 0x000fc400008f0eff */
[-C--:B------:R-:W-:Y:S01]  /*5910*/  LEA.HI.X.SX32 R59, R141, R185.reuse, 0x1, P2 ;  /* 0x000000b98d3b7211 */ /* 0x080fe200010f0eff */
[C---:B------:R-:W-:Y:S01]  /*5920*/  IMAD R171, R4.reuse, 0x4, R169 ;  /* 0x0000000404ab7824 */ /* 0x040fe200078e02a9 */
[----:B------:R-:W-:Y:S02]  /*5930*/  LEA.HI.X.SX32 R131, R153, R185, 0x1, P3 ;  /* 0x000000b999837211 */ /* 0x000fe400018f0eff */
[-C--:B------:R-:W-:Y:S02]  /*5940*/  LEA R56, P1, R139, R184.reuse, 0x1 ;  /* 0x000000b88b387211 */ /* 0x080fe400078208ff */
[C---:B------:R-:W-:Y:S02]  /*5950*/  LEA R173, R4.reuse, R171, 0x2 ;  /* 0x000000ab04ad7211 */ /* 0x040fe400078e10ff */
[-C--:B------:R-:W-:Y:S02]  /*5960*/  LEA R128, P2, R147, R184.reuse, 0x1 ;  /* 0x000000b893807211 */ /* 0x080fe400078408ff */
[----:B------:R-:W-:Y:S01]  /*5970*/  LEA R136, P3, R159, R184, 0x1 ;  /* 0x000000b89f887211 */ /* 0x000fe200078608ff */
[----:B------:R-:W-:Y:S01]  /*5980*/  IMAD R175, R4, 0x4, R173 ;  /* 0x0000000404af7824 */ /* 0x000fe200078e02ad */
[----:B------:R-:W-:-:S02]  /*5990*/  LEA.HI.X.SX32 R57, R139, R185, 0x1, P1 ;  /* 0x000000b98b397211 */ /* 0x000fc400008f0eff */
[----:B------:R-:W-:Y:S02]  /*59a0*/  LEA.HI.X.SX32 R129, R147, R185, 0x1, P2 ;  /* 0x000000b993817211 */ /* 0x000fe400010f0eff */
[C---:B------:R-:W-:Y:S02]  /*59b0*/  LEA R177, R4.reuse, R175, 0x2 ;  /* 0x000000af04b17211 */ /* 0x040fe400078e10ff */
[----:B------:R-:W-:Y:S02]  /*59c0*/  LEA.HI.X.SX32 R137, R159, R185, 0x1, P3 ;  /* 0x000000b99f897211 */ /* 0x000fe400018f0eff */
[-C--:B------:R-:W-:Y:S01]  /*59d0*/  LEA R126, P1, R145, R184.reuse, 0x1 ;  /* 0x000000b8917e7211 */ /* 0x080fe200078208ff */
[----:B------:R-:W-:Y:S01]  /*59e0*/  IMAD R179, R4, 0x4, R177 ;  /* 0x0000000404b37824 */ /* 0x000fe200078e02b1 */
[-C--:B------:R-:W-:Y:S02]  /*59f0*/  LEA R134, P2, R157, R184.reuse, 0x1 ;  /* 0x000000b89d867211 */ /* 0x080fe400078408ff */
[----:B------:R-:W-:-:S02]  /*5a00*/  LEA R142, P3, R165, R184, 0x1 ;  /* 0x000000b8a58e7211 */ /* 0x000fc400078608ff */
[C---:B------:R-:W-:Y:S02]  /*5a10*/  LEA R181, R4.reuse, R179, 0x2 ;  /* 0x000000b304b57211 */ /* 0x040fe400078e10ff */
[-C--:B------:R-:W-:Y:S02]  /*5a20*/  LEA.HI.X.SX32 R127, R145, R185.reuse, 0x1, P1 ;  /* 0x000000b9917f7211 */ /* 0x080fe400008f0eff */
[-C--:B------:R-:W-:Y:S02]  /*5a30*/  LEA.HI.X.SX32 R135, R157, R185.reuse, 0x1, P2 ;  /* 0x000000b99d877211 */ /* 0x080fe400010f0eff */
[----:B------:R-:W-:Y:S01]  /*5a40*/  LEA.HI.X.SX32 R143, R165, R185, 0x1, P3 ;  /* 0x000000b9a58f7211 */ /* 0x000fe200018f0eff */
[----:B------:R-:W-:Y:S01]  /*5a50*/  IMAD R165, R4, 0x4, R181 ;  /* 0x0000000404a57824 */ /* 0x000fe200078e02b5 */
[-C--:B------:R-:W-:Y:S02]  /*5a60*/  LEA R132, P1, R155, R184.reuse, 0x1 ;  /* 0x000000b89b847211 */ /* 0x080fe400078208ff */
[----:B------:R-:W-:-:S02]  /*5a70*/  LEA R140, P2, R163, R184, 0x1 ;  /* 0x000000b8a38c7211 */ /* 0x000fc400078408ff */
[-C--:B------:R-:W-:Y:S02]  /*5a80*/  LEA.HI.X.SX32 R133, R155, R185.reuse, 0x1, P1 ;  /* 0x000000b99b857211 */ /* 0x080fe400008f0eff */
[----:B------:R-:W-:Y:S02]  /*5a90*/  LEA.HI.X.SX32 R141, R163, R185, 0x1, P2 ;  /* 0x000000b9a38d7211 */ /* 0x000fe400010f0eff */
[-C--:B------:R-:W-:Y:S02]  /*5aa0*/  LEA R138, P1, R161, R184.reuse, 0x1 ;  /* 0x000000b8a18a7211 */ /* 0x080fe400078208ff */
[----:B------:R-:W-:Y:S02]  /*5ab0*/  LEA R146, P2, R169, R184, 0x1 ;  /* 0x000000b8a9927211 */ /* 0x000fe400078408ff */
[----:B------:R-:W-:Y:S02]  /*5ac0*/  LEA R183, R4, R165, 0x2 ;  /* 0x000000a504b77211 */ /* 0x000fe400078e10ff */
[----:B------:R-:W-:-:S02]  /*5ad0*/  LEA.HI.X.SX32 R139, R161, R185, 0x1, P1 ;  /* 0x000000b9a18b7211 */ /* 0x000fc400008f0eff */
[-C--:B------:R-:W-:Y:S01]  /*5ae0*/  LEA.HI.X.SX32 R147, R169, R185.reuse, 0x1, P2 ;  /* 0x000000b9a9937211 */ /* 0x080fe200010f0eff */
[----:B------:R-:W-:Y:S01]  /*5af0*/  IMAD R169, R4, 0x4, R183 ;  /* 0x0000000404a97824 */ /* 0x000fe200078e02b7 */
[-C--:B------:R-:W-:Y:S02]  /*5b00*/  LEA R144, P1, R167, R184.reuse, 0x1 ;  /* 0x000000b8a7907211 */ /* 0x080fe400078208ff */
[-C--:B------:R-:W-:Y:S02]  /*5b10*/  LEA R152, P3, R171, R184.reuse, 0x1 ;  /* 0x000000b8ab987211 */ /* 0x080fe400078608ff */
[-C--:B------:R-:W-:Y:S02]  /*5b20*/  LEA.HI.X.SX32 R145, R167, R185.reuse, 0x1, P1 ;  /* 0x000000b9a7917211 */ /* 0x080fe400008f0eff */
[----:B------:R-:W-:Y:S02]  /*5b30*/  LEA.HI.X.SX32 R153, R171, R185, 0x1, P3 ;  /* 0x000000b9ab997211 */ /* 0x000fe400018f0eff */
[----:B------:R-:W-:-:S02]  /*5b40*/  LEA R154, P1, R173, R184, 0x1 ;  /* 0x000000b8ad9a7211 */ /* 0x000fc400078208ff */
[C---:B------:R-:W-:Y:S02]  /*5b50*/  LEA R171, R4.reuse, R169, 0x2 ;  /* 0x000000a904ab7211 */ /* 0x040fe400078e10ff */
[-C--:B------:R-:W-:Y:S02]  /*5b60*/  LEA.HI.X.SX32 R155, R173, R185.reuse, 0x1, P1 ;  /* 0x000000b9ad9b7211 */ /* 0x080fe400008f0eff */
[-C--:B------:R-:W-:Y:S01]  /*5b70*/  LEA R156, P2, R175, R184.reuse, 0x1 ;  /* 0x000000b8af9c7211 */ /* 0x080fe200078408ff */
[C---:B------:R-:W-:Y:S01]  /*5b80*/  IMAD R173, R4.reuse, 0x4, R171 ;  /* 0x0000000404ad7824 */ /* 0x040fe200078e02ab */
[----:B------:R-:W-:Y:S02]  /*5b90*/  LEA R158, P3, R177, R184, 0x1 ;  /* 0x000000b8b19e7211 */ /* 0x000fe400078608ff */
[----:B------:R-:W-:Y:S02]  /*5ba0*/  LEA.HI.X.SX32 R157, R175, R185, 0x1, P2 ;  /* 0x000000b9af9d7211 */ /* 0x000fe400010f0eff */
[----:B------:R-:W-:-:S02]  /*5bb0*/  LEA R175, R4, R173, 0x2 ;  /* 0x000000ad04af7211 */ /* 0x000fc400078e10ff */
[-C--:B------:R-:W-:Y:S02]  /*5bc0*/  LEA.HI.X.SX32 R159, R177, R185.reuse, 0x1, P3 ;  /* 0x000000b9b19f7211 */ /* 0x080fe400018f0eff */
[-C--:B------:R-:W-:Y:S01]  /*5bd0*/  LEA R160, P1, R179, R184.reuse, 0x1 ;  /* 0x000000b8b3a07211 */ /* 0x080fe200078208ff */
[C---:B------:R-:W-:Y:S01]  /*5be0*/  IMAD R177, R4.reuse, 0x4, R175 ;  /* 0x0000000404b17824 */ /* 0x040fe200078e02af */
[-C--:B------:R-:W-:Y:S02]  /*5bf0*/  LEA R162, P2, R181, R184.reuse, 0x1 ;  /* 0x000000b8b5a27211 */ /* 0x080fe400078408ff */
[----:B------:R-:W-:Y:S02]  /*5c00*/  LEA.HI.X.SX32 R161, R179, R185, 0x1, P1 ;  /* 0x000000b9b3a17211 */ /* 0x000fe400008f0eff */
[----:B------:R-:W-:Y:S02]  /*5c10*/  LEA R164, P3, R165, R184, 0x1 ;  /* 0x000000b8a5a47211 */ /* 0x000fe400078608ff */
[----:B------:R-:W-:-:S02]  /*5c20*/  LEA R179, R4, R177, 0x2 ;  /* 0x000000b104b37211 */ /* 0x000fc400078e10ff */
[-C--:B------:R-:W-:Y:S02]  /*5c30*/  LEA.HI.X.SX32 R163, R181, R185.reuse, 0x1, P2 ;  /* 0x000000b9b5a37211 */ /* 0x080fe400010f0eff */
[-C--:B------:R-:W-:Y:S01]  /*5c40*/  LEA.HI.X.SX32 R165, R165, R185.reuse, 0x1, P3 ;  /* 0x000000b9a5a57211 */ /* 0x080fe200018f0eff */
[----:B------:R-:W-:Y:S01]  /*5c50*/  IMAD R181, R4, 0x4, R179 ;  /* 0x0000000404b57824 */ /* 0x000fe200078e02b3 */
[-C--:B------:R-:W-:Y:S02]  /*5c60*/  LEA R166, P1, R183, R184.reuse, 0x1 ;  /* 0x000000b8b7a67211 */ /* 0x080fe400078208ff */
[-C--:B------:R-:W-:Y:S02]  /*5c70*/  LEA R170, P3, R171, R184.reuse, 0x1 ;  /* 0x000000b8abaa7211 */ /* 0x080fe400078608ff */
[----:B------:R-:W-:Y:S02]  /*5c80*/  LEA R168, P2, R169, R184, 0x1 ;  /* 0x000000b8a9a87211 */ /* 0x000fe400078408ff */
[----:B------:R-:W-:-:S02]  /*5c90*/  LEA.HI.X.SX32 R167, R183, R185, 0x1, P1 ;  /* 0x000000b9b7a77211 */ /* 0x000fc400008f0eff */
[----:B------:R-:W-:Y:S02]  /*5ca0*/  LEA.HI.X.SX32 R171, R171, R185, 0x1, P3 ;  /* 0x000000b9abab7211 */ /* 0x000fe400018f0eff */
[-C--:B------:R-:W-:Y:S02]  /*5cb0*/  LEA R176, P3, R177, R184.reuse, 0x1 ;  /* 0x000000b8b1b07211 */ /* 0x080fe400078608ff */
[C---:B------:R-:W-:Y:S02]  /*5cc0*/  LEA R183, R4.reuse, R181, 0x2 ;  /* 0x000000b504b77211 */ /* 0x040fe400078e10ff */
[-C--:B------:R-:W-:Y:S02]  /*5cd0*/  LEA R172, P1, R173, R184.reuse, 0x1 ;  /* 0x000000b8adac7211 */ /* 0x080fe400078208ff */
[----:B------:R-:W-:Y:S01]  /*5ce0*/  LEA.HI.X.SX32 R169, R169, R185, 0x1, P2 ;  /* 0x000000b9a9a97211 */ /* 0x000fe200010f0eff */
[----:B------:R-:W-:Y:S01]  /*5cf0*/  IMAD R4, R4, 0x4, R183 ;  /* 0x0000000404047824 */ /* 0x000fe200078e02b7 */
[----:B------:R-:W-:-:S02]  /*5d00*/  LEA R174, P2, R175, R184, 0x1 ;  /* 0x000000b8afae7211 */ /* 0x000fc400078408ff */
[-C--:B------:R-:W-:Y:S02]  /*5d10*/  LEA.HI.X.SX32 R177, R177, R185.reuse, 0x1, P3 ;  /* 0x000000b9b1b17211 */ /* 0x080fe400018f0eff */
[-C--:B------:R-:W-:Y:S02]  /*5d20*/  LEA.HI.X.SX32 R173, R173, R185.reuse, 0x1, P1 ;  /* 0x000000b9adad7211 */ /* 0x080fe400008f0eff */
[-C--:B------:R-:W-:Y:S02]  /*5d30*/  LEA R182, P3, R183, R184.reuse, 0x1 ;  /* 0x000000b8b7b67211 */ /* 0x080fe400078608ff */
[-C--:B------:R-:W-:Y:S02]  /*5d40*/  LEA R178, P1, R179, R184.reuse, 0x1 ;  /* 0x000000b8b3b27211 */ /* 0x080fe400078208ff */
[----:B------:R-:W-:Y:S02]  /*5d50*/  LEA.HI.X.SX32 R175, R175, R185, 0x1, P2 ;  /* 0x000000b9afaf7211 */ /* 0x000fe400010f0eff */
[----:B------:R-:W-:-:S02]  /*5d60*/  LEA R180, P2, R181, R184, 0x1 ;  /* 0x000000b8b5b47211 */ /* 0x000fc400078408ff */
[-C--:B------:R-:W-:Y:S02]  /*5d70*/  LEA.HI.X.SX32 R183, R183, R185.reuse, 0x1, P3 ;  /* 0x000000b9b7b77211 */ /* 0x080fe400018f0eff */
[----:B------:R-:W-:Y:S02]  /*5d80*/  LEA R184, P4, R4, R184, 0x1 ;  /* 0x000000b804b87211 */ /* 0x000fe400078808ff */
[-C--:B------:R-:W-:Y:S02]  /*5d90*/  LEA.HI.X.SX32 R179, R179, R185.reuse, 0x1, P1 ;  /* 0x000000b9b3b37211 */ /* 0x080fe400008f0eff */
[----:B------:R-:W-:Y:S02]  /*5da0*/  FSETP.GEU.AND P3, PT, R6, 1.175494350822287508e-38, PT ;  /* 0x008000000600780b */ /* 0x000fe40003f6e000 */
[----:B------:R-:W-:Y:S02]  /*5db0*/  FSETP.GT.AND P1, PT, |R225|, 8.50705917302346158658e+37, PT ;  /* 0x7e800000e100780b */ /* 0x000fe40003f24200 */
[----:B------:R-:W-:-:S02]  /*5dc0*/  LEA.HI.X.SX32 R181, R181, R185, 0x1, P2 ;  /* 0x000000b9b5b57211 */ /* 0x000fc400010f0eff */
[----:B------:R-:W-:Y:S02]  /*5dd0*/  LEA.HI.X.SX32 R185, R4, R185, 0x1, P4 ;  /* 0x000000b904b97211 */ /* 0x000fe400020f0eff */
[----:B------:R-:W-:Y:S02]  /*5de0*/  FSEL R89, R89, R6, !P3 ;  /* 0x0000000659597208 */ /* 0x000fe40005800000 */
[----:B------:R-:W-:Y:S02]  /*5df0*/  FSEL R92, RZ, -23, P3 ;  /* 0xc1b80000ff5c7808 */ /* 0x000fe40001800000 */
[----:B------:R-:W-:Y:S02]  /*5e00*/  FSETP.GEU.AND P4, PT, R216, 1.175494350822287508e-38, PT ;  /* 0x00800000d800780b */ /* 0x000fe40003f8e000 */
[C---:B------:R-:W-:Y:S01]  /*5e10*/  FSETP.GEU.AND P3, PT, |R225|.reuse, 1.175494350822287508e-38, PT ;  /* 0x00800000e100780b */ /* 0x040fe20003f6e200 */
[----:B------:R-:W-:Y:S01]  /*5e20*/  @P1 FMUL R225, R225, 0.25 ;  /* 0x3e800000e1e11820 */ /* 0x000fe20000400000 */
[----:B------:R-:W-:Y:S01]  /*5e30*/  FSEL R17, R81, R216, !P4 ;  /* 0x000000d851117208 */ /* 0x000fe20006000000 */
[----:B------:R-:W-:Y:S01]  /*5e40*/  @P1 FMUL R111, R111, 0.25 ;  /* 0x3e8000006f6f1820 */ /* 0x000fe20000400000 */
[----:B------:R-:W-:Y:S01]  /*5e50*/  FSETP.GEU.AND P2, PT, R5, 1.175494350822287508e-38, PT ;  /* 0x008000000500780b */ /* 0x000fe20003f4e000 */
[----:B------:R-:W-:Y:S01]  /*5e60*/  @P1 FMUL R110, R110, 0.25 ;  /* 0x3e8000006e6e1820 */ /* 0x000fe20000400000 */
[----:B------:R-:W-:Y:S01]  /*5e70*/  IADD3 R82, R17, -0x3f3504f3, RZ ;  /* 0xc0cafb0d11527810 */ /* 0x000fe20007ffe0ff */
[----:B------:R-:W-:Y:S01]  /*5e80*/  @P1 FMUL R107, R107, 0.25 ;  /* 0x3e8000006b6b1820 */ /* 0x000fe20000400000 */
[----:B------:R-:W-:Y:S01]  /*5e90*/  FSEL R88, R88, R5, !P2 ;  /* 0x0000000558587208 */ /* 0x000fe20005000000 */
[----:B------:R-:W-:Y:S01]  /*5ea0*/  @P1 FMUL R106, R106, 0.25 ;  /* 0x3e8000006a6a1820 */ /* 0x000fe20000400000 */
[----:B------:R-:W-:Y:S01]  /*5eb0*/  LOP3.LUT R82, R82, 0xff800000, RZ, 0xc0, !PT ;  /* 0xff80000052527812 */ /* 0x000fe200078ec0ff */
[----:B------:R-:W-:Y:S01]  /*5ec0*/  @P1 FMUL R103, R103, 0.25 ;  /* 0x3e80000067671820 */ /* 0x000fe20000400000 */
[----:B------:R-:W-:Y:S01]  /*5ed0*/  FSEL R91, RZ, -23, P2 ;  /* 0xc1b80000ff5b7808 */ /* 0x000fe20001000000 */
[----:B------:R-:W-:Y:S01]  /*5ee0*/  @P1 FMUL R102, R102, 0.25 ;  /* 0x3e80000066661820 */ /* 0x000fe20000400000 */
[----:B------:R-:W-:Y:S01]  /*5ef0*/  FSETP.GT.AND P2, PT, |R216|, 8.50705917302346158658e+37, PT ;  /* 0x7e800000d800780b */ /* 0x000fe20003f44200 */
[----:B------:R-:W-:Y:S01]  /*5f00*/  @P1 FMUL R97, R97, 0.25 ;  /* 0x3e80000061611820 */ /* 0x000fe20000400000 */
[----:B------:R-:W0:Y:S01]  /*5f10*/  I2F R86, R82 ;  /* 0x0000005200567306 */ /* 0x000e220000201400 */
[----:B------:R-:W-:Y:S01]  /*5f20*/  @P1 FMUL R227, R227, 0.25 ;  /* 0x3e800000e3e31820 */ /* 0x000fe20000400000 */
[----:B------:R-:W-:Y:S01]  /*5f30*/  MOV R4, R80 ;  /* 0x0000005000047202 */ /* 0x000fe20000000f00 */
[----:B------:R-:W-:Y:S01]  /*5f40*/  @P1 FMUL R87, R87, 0.25 ;  /* 0x3e80000057571820 */ /* 0x000fe20000400000 */
[----:B------:R-:W-:Y:S01]  /*5f50*/  MOV R221, R100 ;  /* 0x0000006400dd7202 */ /* 0x000fe20000000f00 */
[----:B------:R-:W-:Y:S01]  /*5f60*/  @P1 FMUL R223, R223, 0.25 ;  /* 0x3e800000dfdf1820 */ /* 0x000fe20000400000 */
[----:B------:R-:W-:Y:S01]  /*5f70*/  FSEL R93, RZ, -23, P4 ;  /* 0xc1b80000ff5d7808 */ /* 0x000fe20002000000 */
[----:B------:R-:W-:Y:S01]  /*5f80*/  @P1 FMUL R219, R219, 0.25 ;  /* 0x3e800000dbdb1820 */ /* 0x000fe20000400000 */
[----:B------:R-:W-:Y:S01]  /*5f90*/  IADD3 R80, R88, -0x3f3504f3, RZ ;  /* 0xc0cafb0d58507810 */ /* 0x000fe20007ffe0ff */
[----:B------:R-:W-:Y:S01]  /*5fa0*/  @P1 FMUL R217, R217, 0.25 ;  /* 0x3e800000d9d91820 */ /* 0x000fe20000400000 */
[----:B------:R-:W-:Y:S01]  /*5fb0*/  IADD3 R81, R90, -0x3f3504f3, RZ ;  /* 0xc0cafb0d5a517810 */ /* 0x000fe20007ffe0ff */
[----:B------:R-:W-:Y:S01]  /*5fc0*/  @P1 FMUL R215, R215, 0.25 ;  /* 0x3e800000d7d71820 */ /* 0x000fe20000400000 */
[----:B------:R-:W-:Y:S01]  /*5fd0*/  LOP3.LUT R7, R80, 0xff800000, RZ, 0xc0, !PT ;  /* 0xff80000050077812 */ /* 0x000fe200078ec0ff */
[----:B------:R-:W-:Y:S01]  /*5fe0*/  @P1 FMUL R210, R210, 0.25 ;  /* 0x3e800000d2d21820 */ /* 0x000fe20000400000 */
[----:B------:R-:W-:Y:S01]  /*5ff0*/  IADD3 R80, R89, -0x3f3504f3, RZ ;  /* 0xc0cafb0d59507810 */ /* 0x000fe20007ffe0ff */
[----:B------:R-:W-:Y:S01]  /*6000*/  @!P3 FMUL R225, R225, 16777216 ;  /* 0x4b800000e1e1b820 */ /* 0x000fe20000400000 */
[----:B------:R-:W-:Y:S01]  /*6010*/  LOP3.LUT R81, R81, 0xff800000, RZ, 0xc0, !PT ;  /* 0xff80000051517812 */ /* 0x000fe200078ec0ff */
[----:B------:R-:W-:Y:S01]  /*6020*/  @P1 FMUL R209, R209, 0.25 ;  /* 0x3e800000d1d11820 */ /* 0x000fe20000400000 */
[----:B------:R-:W-:Y:S01]  /*6030*/  LOP3.LUT R80, R80, 0xff800000, RZ, 0xc0, !PT ;  /* 0xff80000050507812 */ /* 0x000fe200078ec0ff */
[----:B------:R-:W-:Y:S01]  /*6040*/  @P1 FMUL R212, R212, 0.25 ;  /* 0x3e800000d4d41820 */ /* 0x000fe20000400000 */
[----:B------:R-:W1:Y:S01]  /*6050*/  MUFU.RCP R104, R225 ;  /* 0x000000e100687308 */ /* 0x000e620000001000 */
[----:B------:R-:W-:Y:S01]  /*6060*/  @!P3 FMUL R111, R111, 16777216 ;  /* 0x4b8000006f6fb820 */ /* 0x000fe20000400000 */
[----:B------:R-:W-:Y:S01]  /*6070*/  FSETP.GT.AND P1, PT, |R6|, 8.50705917302346158658e+37, PT ;  /* 0x7e8000000600780b */ /* 0x000fe20003f24200 */
[----:B------:R-:W-:Y:S01]  /*6080*/  @!P3 FMUL R110, R110, 16777216 ;  /* 0x4b8000006e6eb820 */ /* 0x000fe20000400000 */
[----:B------:R-:W-:Y:S01]  /*6090*/  FSEL R94, RZ, -23, P5 ;  /* 0xc1b80000ff5e7808 */ /* 0x000fe20002800000 */
[----:B------:R-:W-:Y:S01]  /*60a0*/  @!P3 FMUL R107, R107, 16777216 ;  /* 0x4b8000006b6bb820 */ /* 0x000fe20000400000 */
[----:B------:R-:W-:Y:S01]  /*60b0*/  ISETP.GE.U32.AND P4, PT, R88, 0x7f800000, PT ;  /* 0x7f8000005800780c */ /* 0x000fe20003f86070 */
[----:B------:R-:W-:Y:S01]  /*60c0*/  @!P3 FMUL R106, R106, 16777216 ;  /* 0x4b8000006a6ab820 */ /* 0x000fe20000400000 */
[----:B------:R2:W-:Y:S01]  /*60d0*/  I2F R83, R80 ;  /* 0x0000005000537306 */ /* 0x0005e20000201400 */
[----:B------:R-:W-:Y:S01]  /*60e0*/  @!P3 FMUL R103, R103, 16777216 ;  /* 0x4b8000006767b820 */ /* 0x000fe20000400000 */
[----:B------:R-:W-:Y:S01]  /*60f0*/  ISETP.GE.U32.AND P5, PT, R89, 0x7f800000, PT ;  /* 0x7f8000005900780c */ /* 0x000fe20003fa6070 */
[----:B------:R-:W-:-:S02]  /*6100*/  @!P3 FMUL R102, R102, 16777216 ;  /* 0x4b8000006666b820 */ /* 0x000fc40000400000 */
[----:B------:R-:W-:Y:S02]  /*6110*/  @!P3 FMUL R97, R97, 16777216 ;  /* 0x4b8000006161b820 */ /* 0x000fe40000400000 */
[----:B------:R-:W-:Y:S01]  /*6120*/  @!P3 FMUL R227, R227, 16777216 ;  /* 0x4b800000e3e3b820 */ /* 0x000fe20000400000 */
[----:B------:R3:W-:Y:S01]  /*6130*/  I2F R85, R81 ;  /* 0x0000005100557306 */ /* 0x0007e20000201400 */
[----:B------:R-:W-:Y:S01]  /*6140*/  @!P3 FMUL R87, R87, 16777216 ;  /* 0x4b8000005757b820 */ /* 0x000fe20000400000 */
[----:B--2---:R-:W-:Y:S01]  /*6150*/  IADD3 R80, R89, -R80, RZ ;  /* 0x8000005059507210 */ /* 0x004fe20007ffe0ff */
[----:B------:R-:W-:Y:S02]  /*6160*/  @!P3 FMUL R223, R223, 16777216 ;  /* 0x4b800000dfdfb820 */ /* 0x000fe40000400000 */
[----:B------:R-:W-:Y:S02]  /*6170*/  @!P3 FMUL R219, R219, 16777216 ;  /* 0x4b800000dbdbb820 */ /* 0x000fe40000400000 */
[----:B------:R-:W-:Y:S01]  /*6180*/  @!P3 FMUL R217, R217, 16777216 ;  /* 0x4b800000d9d9b820 */ /* 0x000fe20000400000 */
[----:B------:R2:W-:Y:S01]  /*6190*/  I2F R84, R7 ;  /* 0x0000000700547306 */ /* 0x0005e20000201400 */
[----:B------:R-:W-:Y:S01]  /*61a0*/  @!P3 FMUL R215, R215, 16777216 ;  /* 0x4b800000d7d7b820 */ /* 0x000fe20000400000 */
[----:B---3--:R-:W-:Y:S01]  /*61b0*/  IADD3 R81, R90, -R81, RZ ;  /* 0x800000515a517210 */ /* 0x008fe20007ffe0ff */
[----:B------:R-:W-:-:S02]  /*61c0*/  @!P3 FMUL R210, R210, 16777216 ;  /* 0x4b800000d2d2b820 */ /* 0x000fc40000400000 */
[----:B------:R-:W-:Y:S02]  /*61d0*/  @!P3 FMUL R209, R209, 16777216 ;  /* 0x4b800000d1d1b820 */ /* 0x000fe40000400000 */
[----:B------:R-:W-:Y:S01]  /*61e0*/  @!P3 FMUL R212, R212, 16777216 ;  /* 0x4b800000d4d4b820 */ /* 0x000fe20000400000 */
[C---:B------:R-:W-:Y:S01]  /*61f0*/  FSETP.GEU.AND P3, PT, |R216|.reuse, 1.175494350822287508e-38, PT ;  /* 0x00800000d800780b */ /* 0x040fe20003f6e200 */
[----:B------:R-:W-:Y:S01]  /*6200*/  @P2 FMUL R216, R216, 0.25 ;  /* 0x3e800000d8d82820 */ /* 0x000fe20000400000 */
[----:B--2---:R-:W-:Y:S01]  /*6210*/  IADD3 R7, R88, -R7, RZ ;  /* 0x8000000758077210 */ /* 0x004fe20007ffe0ff */
[----:B------:R-:W-:Y:S02]  /*6220*/  @P2 FMUL R109, R109, 0.25 ;  /* 0x3e8000006d6d2820 */ /* 0x000fe40000400000 */
[----:B------:R-:W-:Y:S02]  /*6230*/  @P2 FMUL R108, R108, 0.25 ;  /* 0x3e8000006c6c2820 */ /* 0x000fe40000400000 */
[----:B------:R-:W-:-:S02]  /*6240*/  @P2 FMUL R226, R226, 0.25 ;  /* 0x3e800000e2e22820 */ /* 0x000fc40000400000 */
[----:B------:R-:W-:Y:S02]  /*6250*/  @P2 FMUL R224, R224, 0.25 ;  /* 0x3e800000e0e02820 */ /* 0x000fe40000400000 */
[----:B------:R-:W-:Y:S02]  /*6260*/  @P2 FMUL R222, R222, 0.25 ;  /* 0x3e800000dede2820 */ /* 0x000fe40000400000 */
[----:B------:R-:W-:Y:S02]  /*6270*/  @P2 FMUL R221, R221, 0.25 ;  /* 0x3e800000dddd2820 */ /* 0x000fe40000400000 */
        /* <DEDUP_REMOVED lines=9> */
[----:B------:R-:W-:Y:S01]  /*6310*/  @P2 FMUL R4, R4, 0.25 ;  /* 0x3e80000004042820 */ /* 0x000fe20000400000 */
[----:B------:R-:W-:Y:S01]  /*6320*/  FSETP.GT.AND P2, PT, |R5|, 8.50705917302346158658e+37, PT ;  /* 0x7e8000000500780b */ /* 0x000fe20003f44200 */
[----:B------:R-:W-:Y:S02]  /*6330*/  @!P3 FMUL R216, R216, 16777216 ;  /* 0x4b800000d8d8b820 */ /* 0x000fe40000400000 */
[----:B0-----:R-:W-:Y:S02]  /*6340*/  FFMA.FTZ R93, R86, 1.1920928955078125e-07, R93 ;  /* 0x34000000565d7823 */ /* 0x001fe4000001005d */
[----:B------:R-:W-:Y:S02]  /*6350*/  @!P3 FMUL R109, R109, 16777216 ;  /* 0x4b8000006d6db820 */ /* 0x000fe40000400000 */
[----:B------:R-:W-:Y:S02]  /*6360*/  @!P3 FMUL R108, R108, 16777216 ;  /* 0x4b8000006c6cb820 */ /* 0x000fe40000400000 */
[----:B------:R-:W-:-:S02]  /*6370*/  @!P3 FMUL R226, R226, 16777216 ;  /* 0x4b800000e2e2b820 */ /* 0x000fc40000400000 */
[----:B------:R-:W-:Y:S02]  /*6380*/  @!P3 FMUL R224, R224, 16777216 ;  /* 0x4b800000e0e0b820 */ /* 0x000fe40000400000 */
[----:B------:R-:W-:Y:S02]  /*6390*/  @!P3 FMUL R222, R222, 16777216 ;  /* 0x4b800000dedeb820 */ /* 0x000fe40000400000 */
[----:B------:R-:W-:Y:S02]  /*63a0*/  @!P3 FMUL R221, R221, 16777216 ;  /* 0x4b800000ddddb820 */ /* 0x000fe40000400000 */
        /* <DEDUP_REMOVED lines=9> */
[----:B------:R-:W-:Y:S01]  /*6440*/  @!P3 FMUL R4, R4, 16777216 ;  /* 0x4b8000000404b820 */ /* 0x000fe20000400000 */
[----:B------:R-:W-:Y:S01]  /*6450*/  FSETP.GEU.AND P3, PT, |R6|, 1.175494350822287508e-38, PT ;  /* 0x008000000600780b */ /* 0x000fe20003f6e200 */
[C---:B-1----:R-:W-:Y:S02]  /*6460*/  FMUL R86, R104.reuse, R97 ;  /* 0x0000006168567220 */ /* 0x042fe40000400000 */
[----:B------:R-:W-:Y:S02]  /*6470*/  FMUL R97, R104, R215 ;  /* 0x000000d768617220 */ /* 0x000fe40000400000 */
[----:B------:R-:W-:Y:S01]  /*6480*/  @P1 FMUL R119, R119, 0.25 ;  /* 0x3e80000077771820 */ /* 0x000fe20000400000 */
[----:B------:R-:W0:Y:S01]  /*6490*/  MUFU.RCP R215, R216 ;  /* 0x000000d800d77308 */ /* 0x000e220000001000 */
        /* <DEDUP_REMOVED lines=15> */
[----:B------:R-:W-:Y:S01]  /*6590*/  @P1 FMUL R114, R114, 0.25 ;  /* 0x3e80000072721820 */ /* 0x000fe20000400000 */
[C---:B------:R-:W-:Y:S01]  /*65a0*/  FSETP.GEU.AND P1, PT, |R5|.reuse, 1.175494350822287508e-38, PT ;  /* 0x008000000500780b */ /* 0x040fe20003f2e200 */
[----:B------:R-:W-:Y:S02]  /*65b0*/  @P2 FMUL R5, R5, 0.25 ;  /* 0x3e80000005052820 */ /* 0x000fe40000400000 */
[----:B------:R-:W-:Y:S02]  /*65c0*/  FMUL R99, R104, R102 ;  /* 0x0000006668637220 */ /* 0x000fe40000400000 */
[----:B------:R-:W-:Y:S02]  /*65d0*/  @!P3 FMUL R6, R6, 16777216 ;  /* 0x4b8000000606b820 */ /* 0x000fe40000400000 */
[----:B------:R-:W-:-:S02]  /*65e0*/  FMUL R102, R104, R209 ;  /* 0x000000d168667220 */ /* 0x000fc40000400000 */
[C---:B0-----:R-:W-:Y:S02]  /*65f0*/  FMUL R209, R215.reuse, R214 ;  /* 0x000000d6d7d17220 */ /* 0x041fe40000400000 */
[----:B------:R-:W-:Y:S02]  /*6600*/  FMUL R214, R215, R211 ;  /* 0x000000d3d7d67220 */ /* 0x000fe40000400000 */
[----:B------:R-:W-:Y:S01]  /*6610*/  @!P1 FMUL R5, R5, 16777216 ;  /* 0x4b80000005059820 */ /* 0x000fe20000400000 */
[----:B------:R-:W0:Y:S01]  /*6620*/  MUFU.RCP R211, R6 ;  /* 0x0000000600d37308 */ /* 0x000e220000001000 */
[----:B------:R-:W-:Y:S02]  /*6630*/  @P2 FMUL R69, R69, 0.25 ;  /* 0x3e80000045452820 */ /* 0x000fe40000400000 */
[----:B------:R-:W-:Y:S02]  /*6640*/  @P2 FMUL R72, R72, 0.25 ;  /* 0x3e80000048482820 */ /* 0x000fe40000400000 */
[----:B------:R-:W-:-:S02]  /*6650*/  @P2 FMUL R65, R65, 0.25 ;  /* 0x3e80000041412820 */ /* 0x000fc40000400000 */
[----:B------:R-:W-:Y:S01]  /*6660*/  @P2 FMUL R113, R113, 0.25 ;  /* 0x3e80000071712820 */ /* 0x000fe20000400000 */
[----:B------:R-:W1:Y:S01]  /*6670*/  MUFU.RCP R5, R5 ;  /* 0x0000000500057308 */ /* 0x000e620000001000 */
[----:B------:R-:W-:Y:S02]  /*6680*/  FFMA.FTZ R92, R83, 1.1920928955078125e-07, R92 ;  /* 0x34000000535c7823 */ /* 0x000fe4000001005c */
[----:B------:R-:W-:Y:S02]  /*6690*/  FFMA.FTZ R94, R85, 1.1920928955078125e-07, R94 ;  /* 0x34000000555e7823 */ /* 0x000fe4000001005e */
[----:B------:R-:W-:Y:S02]  /*66a0*/  @!P3 FMUL R74, R74, 16777216 ;  /* 0x4b8000004a4ab820 */ /* 0x000fe40000400000 */
[----:B------:R-:W-:Y:S02]  /*66b0*/  FFMA.FTZ R91, R84, 1.1920928955078125e-07, R91 ;  /* 0x34000000545b7823 */ /* 0x000fe4000001005b */
[----:B------:R-:W-:-:S02]  /*66c0*/  FMUL R83, R104, R111 ;  /* 0x0000006f68537220 */ /* 0x000fc40000400000 */
[C---:B------:R-:W-:Y:S02]  /*66d0*/  FMUL R98, R104.reuse, R106 ;  /* 0x0000006a68627220 */ /* 0x040fe40000400000 */
[----:B------:R-:W-:Y:S02]  /*66e0*/  FMUL R85, R104, R103 ;  /* 0x0000006768557220 */ /* 0x000fe40000400000 */
[----:B------:R-:W-:Y:S02]  /*66f0*/  @!P3 FMUL R118, R118, 16777216 ;  /* 0x4b8000007676b820 */ /* 0x000fe40000400000 */
[----:B------:R-:W-:Y:S02]  /*6700*/  @P2 FMUL R68, R68, 0.25 ;  /* 0x3e80000044442820 */ /* 0x000fe40000400000 */
[----:B------:R-:W-:Y:S02]  /*6710*/  @!P1 FMUL R69, R69, 16777216 ;  /* 0x4b80000045459820 */ /* 0x000fe40000400000 */
[----:B------:R-:W-:-:S02]  /*6720*/  FMUL R95, R104, R110 ;  /* 0x0000006e685f7220 */ /* 0x000fc40000400000 */
[C---:B------:R-:W-:Y:S02]  /*6730*/  FMUL R84, R104.reuse, R107 ;  /* 0x0000006b68547220 */ /* 0x040fe40000400000 */
[C---:B------:R-:W-:Y:S02]  /*6740*/  FMUL R100, R104.reuse, R227 ;  /* 0x000000e368647220 */ /* 0x040fe40000400000 */
[C---:B------:R-:W-:Y:S02]  /*6750*/  FMUL R87, R104.reuse, R87 ;  /* 0x0000005768577220 */ /* 0x040fe40000400000 */
[C---:B------:R-:W-:Y:S02]  /*6760*/  FMUL R101, R104.reuse, R223 ;  /* 0x000000df68657220 */ /* 0x040fe40000400000 */
[C---:B------:R-:W-:Y:S02]  /*6770*/  FMUL R96, R104.reuse, R219 ;  /* 0x000000db68607220 */ /* 0x040fe40000400000 */
[----:B------:R-:W-:-:S02]  /*6780*/  FMUL R106, R104, R217 ;  /* 0x000000d9686a7220 */ /* 0x000fc40000400000 */
[C---:B------:R-:W-:Y:S02]  /*6790*/  FMUL R111, R104.reuse, R210 ;  /* 0x000000d2686f7220 */ /* 0x040fe40000400000 */
[----:B------:R-:W-:Y:S02]  /*67a0*/  FMUL R212, R104, R212 ;  /* 0x000000d468d47220 */ /* 0x000fe40000400000 */
[C---:B------:R-:W-:Y:S02]  /*67b0*/  FMUL R103, R215.reuse, R109 ;  /* 0x0000006dd7677220 */ /* 0x040fe40000400000 */
[C---:B------:R-:W-:Y:S02]  /*67c0*/  FMUL R105, R215.reuse, R108 ;  /* 0x0000006cd7697220 */ /* 0x040fe40000400000 */
[----:B------:R-:W-:Y:S02]  /*67d0*/  FMUL R216, R215, R205 ;  /* 0x000000cdd7d87220 */ /* 0x000fe40000400000 */
[----:B------:R-:W-:-:S02]  /*67e0*/  @!P3 FMUL R79, R79, 16777216 ;  /* 0x4b8000004f4fb820 */ /* 0x000fc40000400000 */
[----:B------:R-:W-:Y:S02]  /*67f0*/  @P2 FMUL R73, R73, 0.25 ;  /* 0x3e80000049492820 */ /* 0x000fe40000400000 */
[----:B------:R-:W-:Y:S02]  /*6800*/  @P2 FMUL R60, R60, 0.25 ;  /* 0x3e8000003c3c2820 */ /* 0x000fe40000400000 */
[----:B------:R-:W-:Y:S02]  /*6810*/  @!P1 FMUL R72, R72, 16777216 ;  /* 0x4b80000048489820 */ /* 0x000fe40000400000 */
[C---:B------:R-:W-:Y:S02]  /*6820*/  FMUL R104, R215.reuse, R226 ;  /* 0x000000e2d7687220 */ /* 0x040fe40000400000 */
[C---:B------:R-:W-:Y:S02]  /*6830*/  FMUL R108, R215.reuse, R224 ;  /* 0x000000e0d76c7220 */ /* 0x040fe40000400000 */
        /* <DEDUP_REMOVED lines=9> */
[----:B------:R-:W-:Y:S02]  /*68d0*/  @!P3 FMUL R78, R78, 16777216 ;  /* 0x4b8000004e4eb820 */ /* 0x000fe40000400000 */
[----:B------:R-:W-:Y:S02]  /*68e0*/  @P2 FMUL R77, R77, 0.25 ;  /* 0x3e8000004d4d2820 */ /* 0x000fe40000400000 */
[----:B------:R-:W-:Y:S02]  /*68f0*/  @P2 FMUL R121, R121, 0.25 ;  /* 0x3e80000079792820 */ /* 0x000fe40000400000 */
[----:B------:R-:W-:-:S02]  /*6900*/  @P2 FMUL R61, R61, 0.25 ;  /* 0x3e8000003d3d2820 */ /* 0x000fc40000400000 */
[----:B------:R-:W-:Y:S02]  /*6910*/  @!P1 FMUL R65, R65, 16777216 ;  /* 0x4b80000041419820 */ /* 0x000fe40000400000 */
[----:B------:R-:W-:Y:S02]  /*6920*/  @!P1 FMUL R113, R113, 16777216 ;  /* 0x4b80000071719820 */ /* 0x000fe40000400000 */
[----:B------:R-:W-:Y:S02]  /*6930*/  @!P3 FMUL R71, R71, 16777216 ;  /* 0x4b8000004747b820 */ /* 0x000fe40000400000 */
[----:B------:R-:W-:Y:S02]  /*6940*/  @!P3 FMUL R70, R70, 16777216 ;  /* 0x4b8000004646b820 */ /* 0x000fe40000400000 */
[----:B------:R-:W-:Y:S02]  /*6950*/  @!P3 FMUL R62, R62, 16777216 ;  /* 0x4b8000003e3eb820 */ /* 0x000fe40000400000 */
[----:B------:R-:W-:-:S02]  /*6960*/  @!P3 FMUL R66, R66, 16777216 ;  /* 0x4b8000004242b820 */ /* 0x000fc40000400000 */
[----:B0-----:R-:W-:Y:S02]  /*6970*/  FMUL R215, R211, R74 ;  /* 0x0000004ad3d77220 */ /* 0x001fe40000400000 */
[----:B------:R-:W-:Y:S02]  /*6980*/  @P2 FMUL R112, R112, 0.25 ;  /* 0x3e80000070702820 */ /* 0x000fe40000400000 */
[----:B------:R-:W-:Y:S02]  /*6990*/  @!P3 FMUL R119, R119, 16777216 ;  /* 0x4b8000007777b820 */ /* 0x000fe40000400000 */
[----:B------:R-:W-:Y:S02]  /*69a0*/  @!P3 FMUL R75, R75, 16777216 ;  /* 0x4b8000004b4bb820 */ /* 0x000fe40000400000 */
[----:B------:R-:W-:Y:S02]  /*69b0*/  @!P3 FMUL R123, R123, 16777216 ;  /* 0x4b8000007b7bb820 */ /* 0x000fe40000400000 */
[----:B------:R-:W-:-:S02]  /*69c0*/  @!P3 FMUL R122, R122, 16777216 ;  /* 0x4b8000007a7ab820 */ /* 0x000fc40000400000 */
[----:B------:R-:W-:Y:S02]  /*69d0*/  @!P3 FMUL R63, R63, 16777216 ;  /* 0x4b8000003f3fb820 */ /* 0x000fe40000400000 */
[----:B------:R-:W-:Y:S02]  /*69e0*/  @!P3 FMUL R67, R67, 16777216 ;  /* 0x4b8000004343b820 */ /* 0x000fe40000400000 */
[----:B------:R-:W-:Y:S02]  /*69f0*/  @!P3 FMUL R115, R115, 16777216 ;  /* 0x4b8000007373b820 */ /* 0x000fe40000400000 */
[----:B------:R-:W-:Y:S02]  /*6a00*/  FMUL R4, R211, R118 ;  /* 0x00000076d3047220 */ /* 0x000fe40000400000 */
[----:B------:R-:W-:Y:S02]  /*6a10*/  @!P1 FMUL R68, R68, 16777216 ;  /* 0x4b80000044449820 */ /* 0x000fe40000400000 */
[----:B-1----:R-:W-:-:S02]  /*6a20*/  FMUL R74, R5, R69 ;  /* 0x00000045054a7220 */ /* 0x002fc40000400000 */
[----:B------:R-:W-:Y:S01]  /*6a30*/  @!P3 FMUL R114, R114, 16777216 ;  /* 0x4b8000007272b820 */ /* 0x000fe20000400000 */
[----:B------:R-:W-:Y:S01]  /*6a40*/  ISETP.GE.U32.AND P3, PT, R17, 0x7f800000, PT ;  /* 0x7f8000001100780c */ /* 0x000fe20003f66070 */
[----:B------:R-:W-:Y:S02]  /*6a50*/  FMUL R118, R211, R79 ;  /* 0x0000004fd3767220 */ /* 0x000fe40000400000 */
[----:B------:R-:W-:Y:S02]  /*6a60*/  @!P1 FMUL R73, R73, 16777216 ;  /* 0x4b80000049499820 */ /* 0x000fe40000400000 */
[----:B------:R-:W-:Y:S02]  /*6a70*/  @!P1 FMUL R60, R60, 16777216 ;  /* 0x4b8000003c3c9820 */ /* 0x000fe40000400000 */
[----:B------:R-:W-:Y:S02]  /*6a80*/  FMUL R69, R5, R72 ;  /* 0x0000004805457220 */ /* 0x000fe40000400000 */
[----:B------:R-:W-:-:S02]  /*6a90*/  FMUL R79, R211, R78 ;  /* 0x0000004ed34f7220 */ /* 0x000fc40000400000 */
[----:B------:R-:W-:Y:S02]  /*6aa0*/  @!P1 FMUL R77, R77, 16777216 ;  /* 0x4b8000004d4d9820 */ /* 0x000fe40000400000 */
[----:B------:R-:W-:Y:S01]  /*6ab0*/  @!P1 FMUL R121, R121, 16777216 ;  /* 0x4b80000079799820 */ /* 0x000fe20000400000 */
[----:B------:R-:W-:Y:S01]  /*6ac0*/  F2FP.BF16.PACK_AB R79, R4, R79 ;  /* 0x0000004f044f723e */ /* 0x000fe200000010ff */
[----:B------:R-:W-:Y:S02]  /*6ad0*/  @!P1 FMUL R61, R61, 16777216 ;  /* 0x4b8000003d3d9820 */ /* 0x000fe40000400000 */
[C---:B------:R-:W-:Y:S02]  /*6ae0*/  FMUL R72, R5.reuse, R65 ;  /* 0x0000004105487220 */ /* 0x040fe40000400000 */
[----:B------:R-:W-:Y:S02]  /*6af0*/  FMUL R113, R5, R113 ;  /* 0x0000007105717220 */ /* 0x000fe40000400000 */
[----:B------:R-:W-:-:S02]  /*6b00*/  FMUL R6, R211, R71 ;  /* 0x00000047d3067220 */ /* 0x000fc40000400000 */
[C---:B------:R-:W-:Y:S01]  /*6b10*/  FMUL R78, R211.reuse, R70 ;  /* 0x00000046d34e7220 */ /* 0x040fe20000400000 */
[----:B------:R-:W-:Y:S01]  /*6b20*/  F2FP.BF16.PACK_AB R72, R72, R113 ;  /* 0x000000714848723e */ /* 0x000fe200000010ff */
[C---:B------:R-:W-:Y:S02]  /*6b30*/  FMUL R217, R211.reuse, R62 ;  /* 0x0000003ed3d97220 */ /* 0x040fe40000400000 */
[C---:B------:R-:W-:Y:S01]  /*6b40*/  FMUL R218, R211.reuse, R66 ;  /* 0x00000042d3da7220 */ /* 0x040fe20000400000 */
[----:B------:R-:W-:Y:S01]  /*6b50*/  F2FP.BF16.PACK_AB R78, R78, R215 ;  /* 0x000000d74e4e723e */ /* 0x000fe200000010ff */
[----:B------:R-:W-:Y:S02]  /*6b60*/  @!P1 FMUL R112, R112, 16777216 ;  /* 0x4b80000070709820 */ /* 0x000fe40000400000 */
[C---:B------:R-:W-:Y:S02]  /*6b70*/  FMUL R119, R211.reuse, R119 ;  /* 0x00000077d3777220 */ /* 0x040fe40000400000 */
[----:B------:R-:W-:-:S02]  /*6b80*/  FMUL R71, R211, R75 ;  /* 0x0000004bd3477220 */ /* 0x000fc40000400000 */
[C---:B------:R-:W-:Y:S02]  /*6b90*/  FMUL R123, R211.reuse, R123 ;  /* 0x0000007bd37b7220 */ /* 0x040fe40000400000 */
[C---:B------:R-:W-:Y:S01]  /*6ba0*/  FMUL R122, R211.reuse, R122 ;  /* 0x0000007ad37a7220 */ /* 0x040fe20000400000 */
[----:B------:R-:W-:Y:S01]  /*6bb0*/  F2FP.BF16.PACK_AB R6, R6, R71 ;  /* 0x000000470606723e */ /* 0x000fe200000010ff */
[----:B------:R-:W-:Y:S01]  /*6bc0*/  FMUL R70, R211, R63 ;  /* 0x0000003fd3467220 */ /* 0x000fe20000400000 */
[----:B------:R-:W-:Y:S01]  /*6bd0*/  F2FP.BF16.PACK_AB R71, R95, R98 ;  /* 0x000000625f47723e */ /* 0x000fe200000010ff */
[C---:B------:R-:W-:Y:S02]  /*6be0*/  FMUL R62, R211.reuse, R67 ;  /* 0x00000043d33e7220 */ /* 0x040fe40000400000 */
[----:B------:R-:W-:Y:S02]  /*6bf0*/  FMUL R115, R211, R115 ;  /* 0x00000073d3737220 */ /* 0x000fe40000400000 */
[----:B------:R-:W-:-:S02]  /*6c00*/  FMUL R66, R5, R68 ;  /* 0x0000004405427220 */ /* 0x000fc40000400000 */
[----:B------:R-:W-:Y:S01]  /*6c10*/  FMUL R211, R211, R114 ;  /* 0x00000072d3d37220 */ /* 0x000fe20000400000 */
[----:B------:R-:W-:Y:S01]  /*6c20*/  F2FP.BF16.PACK_AB R4, R62, R115 ;  /* 0x000000733e04723e */ /* 0x000fe200000010ff */
[C---:B------:R-:W-:Y:S01]  /*6c30*/  FMUL R63, R5.reuse, R73 ;  /* 0x00000049053f7220 */ /* 0x040fe20000400000 */
[----:B------:R-:W-:Y:S01]  /*6c40*/  F2FP.BF16.PACK_AB R66, R66, R69 ;  /* 0x000000454242723e */ /* 0x000fe200000010ff */
[----:B------:R-:W-:Y:S01]  /*6c50*/  FMUL R68, R5, R60 ;  /* 0x0000003c05447220 */ /* 0x000fe20000400000 */
[----:B------:R-:W-:Y:S01]  /*6c60*/  F2FP.BF16.PACK_AB R69, R101, R106 ;  /* 0x0000006a6545723e */ /* 0x000fe200000010ff */
[C---:B------:R-:W-:Y:S01]  /*6c70*/  FMUL R114, R5.reuse, R77 ;  /* 0x0000004d05727220 */ /* 0x040fe20000400000 */
[----:B------:R-:W-:Y:S01]  /*6c80*/  F2FP.BF16.PACK_AB R74, R74, R63 ;  /* 0x0000003f4a4a723e */ /* 0x000fe200000010ff */
[----:B------:R-:W-:Y:S01]  /*6c90*/  FMUL R73, R5, R121 ;  /* 0x0000007905497220 */ /* 0x000fe20000400000 */
[----:B------:R-:W-:Y:S01]  /*6ca0*/  F2FP.BF16.PACK_AB R63, R105, R108 ;  /* 0x0000006c693f723e */ /* 0x000fe200000010ff */
[----:B------:R-:W-:Y:S01]  /*6cb0*/  FMUL R60, R5, R61 ;  /* 0x0000003d053c7220 */ /* 0x000fe20000400000 */
[----:B------:R-:W-:Y:S01]  /*6cc0*/  F2FP.BF16.PACK_AB R61, R213, R208 ;  /* 0x000000d0d53d723e */ /* 0x000fe200000010ff */
[----:B------:R-:W-:-:S02]  /*6cd0*/  FMUL R77, R5, R112 ;  /* 0x00000070054d7220 */ /* 0x000fc40000400000 */
[----:B------:R-:W-:Y:S01]  /*6ce0*/  IMAD.MOV.U32 R112, RZ, RZ, 0x3dc6b27f ;  /* 0x3dc6b27fff707424 */ /* 0x000fe200078e00ff */
[----:B------:R-:W-:Y:S01]  /*6cf0*/  F2FP.BF16.PACK_AB R73, R73, R60 ;  /* 0x0000003c4949723e */ /* 0x000fe200000010ff */
[----:B------:R-:W-:Y:S01]  /*6d00*/  FADD R113, R7, -1 ;  /* 0xbf80000007717421 */ /* 0x000fe20000000000 */
[----:B------:R-:W-:Y:S01]  /*6d10*/  F2FP.BF16.PACK_AB R7, R119, R118 ;  /* 0x000000767707723e */ /* 0x000fe200000010ff */
[----:B------:R-:W-:Y:S02]  /*6d20*/  @P2 FMUL R117, R117, 0.25 ;  /* 0x3e80000075752820 */ /* 0x000fe40000400000 */
[----:B------:R-:W-:Y:S02]  /*6d30*/  FFMA.FTZ R60, R113, R112, -0.16845393180847167969 ;  /* 0xbe2c7f30713c7423 */ /* 0x000fe40000010070 */
[----:B------:R-:W-:Y:S02]  /*6d40*/  @!P1 FMUL R117, R117, 16777216 ;  /* 0x4b80000075759820 */ /* 0x000fe40000400000 */
[----:B------:R-:W-:-:S02]  /*6d50*/  FFMA.FTZ R60, R113, R60, 0.1716887056827545166 ;  /* 0x3e2fcf2a713c7423 */ /* 0x000fc4000001003c */
[----:B------:R-:W-:Y:S02]  /*6d60*/  FMUL R75, R5, R117 ;  /* 0x00000075054b7220 */ /* 0x000fe40000400000 */
[----:B------:R-:W-:Y:S02]  /*6d70*/  FFMA.FTZ R60, R113, R60, -0.17900948226451873779 ;  /* 0xbe374e43713c7423 */ /* 0x000fe4000001003c */
[----:B------:R-:W-:Y:S01]  /*6d80*/  @P2 FMUL R64, R64, 0.25 ;  /* 0x3e80000040402820 */ /* 0x000fe20000400000 */
[----:B------:R-:W-:Y:S01]  /*6d90*/  F2FP.BF16.PACK_AB R75, R75, R114 ;  /* 0x000000724b4b723e */ /* 0x000fe200000010ff */
[C---:B------:R-:W-:Y:S01]  /*6da0*/  FFMA.FTZ R62, R113.reuse, R60, 0.20512372255325317383 ;  /* 0x3e520bf4713e7423 */ /* 0x040fe2000001003c */
[----:B------:R-:W-:Y:S01]  /*6db0*/  F2FP.BF16.PACK_AB R60, R206, R205 ;  /* 0x000000cdce3c723e */ /* 0x000fe200000010ff */
[----:B------:R-:W-:Y:S02]  /*6dc0*/  @P2 FMUL R116, R116, 0.25 ;  /* 0x3e80000074742820 */ /* 0x000fe40000400000 */
[----:B------:R-:W-:Y:S01]  /*6dd0*/  FFMA.FTZ R62, R113, R62, -0.24046532809734344482 ;  /* 0xbe763c8b713e7423 */ /* 0x000fe2000001003e */
[----:B------:R0:W-:Y:S01]  /*6de0*/  STS.128 [R204+0x200], R72 ;  /* 0x00020048cc007388 */ /* 0x0001e20000000c00 */
[----:B------:R-:W-:-:S02]  /*6df0*/  @P2 FMUL R76, R76, 0.25 ;  /* 0x3e8000004c4c2820 */ /* 0x000fc40000400000 */
[----:B------:R-:W-:Y:S01]  /*6e00*/  @P2 FMUL R120, R120, 0.25 ;  /* 0x3e80000078782820 */ /* 0x000fe20000400000 */
[----:B------:R-:W-:Y:S01]  /*6e10*/  FSETP.NEU.AND P2, PT, R88, RZ, PT ;  /* 0x000000ff5800720b */ /* 0x000fe20003f4d000 */
[----:B------:R-:W-:Y:S02]  /*6e20*/  @!P1 FMUL R64, R64, 16777216 ;  /* 0x4b80000040409820 */ /* 0x000fe40000400000 */
[----:B------:R-:W-:Y:S02]  /*6e30*/  @!P1 FMUL R116, R116, 16777216 ;  /* 0x4b80000074749820 */ /* 0x000fe40000400000 */
[----:B------:R-:W-:Y:S02]  /*6e40*/  @!P1 FMUL R76, R76, 16777216 ;  /* 0x4b8000004c4c9820 */ /* 0x000fe40000400000 */
[----:B------:R-:W-:Y:S01]  /*6e50*/  @!P1 FMUL R120, R120, 16777216 ;  /* 0x4b80000078789820 */ /* 0x000fe20000400000 */
[----:B------:R-:W-:Y:S01]  /*6e60*/  ISETP.GE.U32.AND P1, PT, R90, 0x7f800000, PT ;  /* 0x7f8000005a00780c */ /* 0x000fe20003f26070 */
[----:B------:R-:W-:-:S02]  /*6e70*/  FMUL R64, R5, R64 ;  /* 0x0000004005407220 */ /* 0x000fc40000400000 */
[----:B------:R-:W-:Y:S01]  /*6e80*/  FMUL R67, R5, R116 ;  /* 0x0000007405437220 */ /* 0x000fe20000400000 */
[----:B0-----:R-:W-:Y:S01]  /*6e90*/  F2FP.BF16.PACK_AB R73, R87, R96 ;  /* 0x000000605749723e */ /* 0x001fe200000010ff */
[----:B------:R-:W-:Y:S01]  /*6ea0*/  FFMA.FTZ R72, R113, R62, 0.28857114911079406738 ;  /* 0x3e93bf9971487423 */ /* 0x000fe2000001003e */
[----:B------:R-:W-:Y:S01]  /*6eb0*/  F2FP.BF16.PACK_AB R64, R64, R77 ;  /* 0x0000004d4040723e */ /* 0x000fe200000010ff */
[----:B------:R-:W-:Y:S01]  /*6ec0*/  FMUL R116, R5, R76 ;  /* 0x0000004c05747220 */ /* 0x000fe20000400000 */
[----:B------:R-:W-:Y:S01]  /*6ed0*/  F2FP.BF16.PACK_AB R76, R218, R211 ;  /* 0x000000d3da4c723e */ /* 0x000fe200000010ff */
[----:B------:R-:W-:Y:S01]  /*6ee0*/  FFMA.FTZ R72, R113, R72, -0.36067417263984680176 ;  /* 0xbeb8aa4971487423 */ /* 0x000fe20000010048 */
[----:B------:R-:W-:Y:S01]  /*6ef0*/  F2FP.BF16.PACK_AB R77, R122, R217 ;  /* 0x000000d97a4d723e */ /* 0x000fe200000010ff */
[----:B------:R-:W-:Y:S01]  /*6f00*/  FMUL R65, R5, R120 ;  /* 0x0000007805417220 */ /* 0x000fe20000400000 */
[----:B------:R-:W-:Y:S01]  /*6f10*/  F2FP.BF16.PACK_AB R67, R67, R116 ;  /* 0x000000744343723e */ /* 0x000fe200000010ff */
[----:B------:R-:W-:Y:S01]  /*6f20*/  FFMA.FTZ R72, R113, R72, 0.48089820146560668945 ;  /* 0x3ef6384a71487423 */ /* 0x000fe20000010048 */
[----:B------:R-:W-:Y:S01]  /*6f30*/  F2FP.BF16.PACK_AB R5, R123, R70 ;  /* 0x000000467b05723e */ /* 0x000fe200000010ff */
[----:B------:R-:W-:Y:S01]  /*6f40*/  IMAD.IADD R82, R17, 0x1, -R82 ;  /* 0x0000000111527824 */ /* 0x000fe200078e0a52 */
[----:B------:R-:W-:Y:S01]  /*6f50*/  F2FP.BF16.PACK_AB R65, R65, R68 ;  /* 0x000000444141723e */ /* 0x000fe200000010ff */
[----:B------:R-:W-:Y:S01]  /*6f60*/  FFMA.FTZ R74, R113, R72, -0.72134751081466674805 ;  /* 0xbf38aa3b714a7423 */ /* 0x000fe20000010048 */
[----:B------:R0:W-:Y:S01]  /*6f70*/  STS.128 [R204+0x80], R76 ;  /* 0x0000804ccc007388 */ /* 0x0001e20000000c00 */
[----:B------:R-:W-:Y:S01]  /*6f80*/  FADD R95, R80, -1 ;  /* 0xbf800000505f7421 */ /* 0x000fe20000000000 */
[----:B------:R-:W-:Y:S01]  /*6f90*/  F2FP.BF16.PACK_AB R72, R97, R102 ;  /* 0x000000666148723e */ /* 0x000fe200000010ff */
[----:B------:R-:W-:Y:S01]  /*6fa0*/  FADD R97, R82, -1 ;  /* 0xbf80000052617421 */ /* 0x000fe20000000000 */
[----:B------:R1:W-:Y:S01]  /*6fb0*/  STS.128 [R204], R64 ;  /* 0x00000040cc007388 */ /* 0x0003e20000000c00 */
[----:B------:R-:W-:-:S02]  /*6fc0*/  F2FP.BF16.PACK_AB R68, R111, R212 ;  /* 0x000000d46f44723e */ /* 0x000fc400000010ff */
[----:B------:R-:W-:Y:S01]  /*6fd0*/  F2FP.BF16.PACK_AB R62, R109, R210 ;  /* 0x000000d26d3e723e */ /* 0x000fe200000010ff */
[----:B------:R2:W-:Y:S01]  /*6fe0*/  STS.128 [R204+0x280], R4 ;  /* 0x00028004cc007388 */ /* 0x0005e20000000c00 */
[----:B------:R-:W-:Y:S01]  /*6ff0*/  F2FP.BF16.PACK_AB R70, R99, R100 ;  /* 0x000000646346723e */ /* 0x000fe200000010ff */
[----:B------:R-:W-:Y:S01]  /*7000*/  FADD R99, R81, -1 ;  /* 0xbf80000051637421 */ /* 0x000fe20000000000 */
[----:B------:R-:W-:Y:S01]  /*7010*/  F2FP.BF16.PACK_AB R75, R83, R84 ;  /* 0x00000054534b723e */ /* 0x000fe200000010ff */
[----:B------:R-:W-:Y:S01]  /*7020*/  STS.128 [R204+0x100], R60 ;  /* 0x0001003ccc007388 */ /* 0x000fe20000000c00 */
[----:B------:R-:W-:Y:S01]  /*7030*/  LOP3.LUT R100, R16, 0x40, RZ, 0x3c, !PT ;  /* 0x0000004010647812 */ /* 0x000fe200078e3cff */
[----:B0-----:R-:W-:Y:S01]  /*7040*/  FMUL R76, R113, R74 ;  /* 0x0000004a714c7220 */ /* 0x001fe20000400000 */
[----:B------:R-:W-:Y:S01]  /*7050*/  F2FP.BF16.PACK_AB R74, R85, R86 ;  /* 0x00000056554a723e */ /* 0x000fe200000010ff */
[----:B------:R0:W-:Y:S01]  /*7060*/  STS.128 [R204+0x180], R68 ;  /* 0x00018044cc007388 */ /* 0x0001e20000000c00 */
[----:B-1----:R-:W-:Y:S01]  /*7070*/  F2FP.BF16.PACK_AB R64, R207, R216 ;  /* 0x000000d8cf40723e */ /* 0x002fe200000010ff */
[----:B------:R-:W-:Y:S01]  /*7080*/  FMUL R76, R113, R76 ;  /* 0x0000004c714c7220 */ /* 0x000fe20000400000 */
[----:B------:R-:W-:Y:S01]  /*7090*/  F2FP.BF16.PACK_AB R65, R209, R214 ;  /* 0x000000d6d141723e */ /* 0x000fe200000010ff */
[----:B------:R1:W-:Y:S01]  /*70a0*/  STS.128 [R204+0x380], R72 ;  /* 0x00038048cc007388 */ /* 0x0003e20000000c00 */
[----:B------:R-:W-:Y:S01]  /*70b0*/  F2FP.BF16.PACK_AB R66, R107, R110 ;  /* 0x0000006e6b42723e */ /* 0x000fe200000010ff */
[----:B--2---:R-:W-:Y:S01]  /*70c0*/  FFMA.FTZ R4, R95, R112, -0.16845393180847167969 ;  /* 0xbe2c7f305f047423 */ /* 0x004fe20000010070 */
[----:B------:R-:W-:Y:S01]  /*70d0*/  F2FP.BF16.PACK_AB R67, R103, R104 ;  /* 0x000000686743723e */ /* 0x000fe200000010ff */
[----:B------:R-:W-:-:S02]  /*70e0*/  FFMA.FTZ R6, R97, R112, -0.16845393180847167969 ;  /* 0xbe2c7f3061067423 */ /* 0x000fc40000010070 */
[----:B------:R-:W-:Y:S02]  /*70f0*/  FFMA.FTZ R4, R95, R4, 0.1716887056827545166 ;  /* 0x3e2fcf2a5f047423 */ /* 0x000fe40000010004 */
[----:B------:R2:W-:Y:S01]  /*7100*/  STS.128 [R204+0x300], R64 ;  /* 0x00030040cc007388 */ /* 0x0005e20000000c00 */
[----:B------:R-:W-:Y:S02]  /*7110*/  FFMA.FTZ R6, R97, R6, 0.1716887056827545166 ;  /* 0x3e2fcf2a61067423 */ /* 0x000fe40000010006 */
[----:B------:R-:W-:Y:S01]  /*7120*/  FFMA.FTZ R4, R95, R4, -0.17900948226451873779 ;  /* 0xbe374e435f047423 */ /* 0x000fe20000010004 */
[----:B------:R-:W-:Y:S01]  /*7130*/  BAR.SYNC.DEFER_BLOCKING 0x0 ;  /* 0x0000000000007b1d */ /* 0x000fe20000010000 */
[----:B------:R-:W-:Y:S02]  /*7140*/  FFMA.FTZ R6, R97, R6, -0.17900948226451873779 ;  /* 0xbe374e4361067423 */ /* 0x000fe40000010006 */
[----:B------:R-:W-:Y:S02]  /*7150*/  FFMA.FTZ R96, R113, 1.4426950216293334961, R76 ;  /* 0x3fb8aa3b71607823 */ /* 0x000fe4000001004c */
[----:B0-----:R-:W-:-:S02]  /*7160*/  FFMA.FTZ R70, R97, R6, 0.20512372255325317383 ;  /* 0x3e520bf461467423 */ /* 0x001fc40000010006 */
[----:B------:R-:W-:Y:S02]  /*7170*/  FADD R91, R91, R96 ;  /* 0x000000605b5b7221 */ /* 0x000fe40000000000 */
[----:B-1----:R-:W-:Y:S02]  /*7180*/  FFMA.FTZ R74, R97, R70, -0.24046532809734344482 ;  /* 0xbe763c8b614a7423 */ /* 0x002fe40000010046 */
[----:B------:R-:W-:Y:S02]  /*7190*/  FFMA.FTZ R112, R99, R112, -0.16845393180847167969 ;  /* 0xbe2c7f3063707423 */ /* 0x000fe40000010070 */
[----:B--2---:R-:W-:Y:S02]  /*71a0*/  FFMA.FTZ R64, R95, R4, 0.20512372255325317383 ;  /* 0x3e520bf45f407423 */ /* 0x004fe40000010004 */
[----:B------:R-:W-:Y:S02]  /*71b0*/  FFMA.FTZ R78, R97, R74, 0.28857114911079406738 ;  /* 0x3e93bf99614e7423 */ /* 0x000fe4000001004a */
[----:B------:R-:W-:-:S02]  /*71c0*/  FFMA.FTZ R68, R95, R64, -0.24046532809734344482 ;  /* 0xbe763c8b5f447423 */ /* 0x000fc40000010040 */
[----:B------:R-:W-:Y:S02]  /*71d0*/  FFMA.FTZ R82, R97, R78, -0.36067417263984680176 ;  /* 0xbeb8aa4961527423 */ /* 0x000fe4000001004e */
[----:B------:R-:W-:Y:S02]  /*71e0*/  FFMA.FTZ R72, R95, R68, 0.28857114911079406738 ;  /* 0x3e93bf995f487423 */ /* 0x000fe40000010044 */
[----:B------:R-:W-:Y:S01]  /*71f0*/  FFMA.FTZ R84, R97, R82, 0.48089820146560668945 ;  /* 0x3ef6384a61547423 */ /* 0x000fe20000010052 */
[----:B------:R-:W0:Y:S01]  /*7200*/  LDS.128 R4, [R16] ;  /* 0x0000000010047984 */ /* 0x000e220000000c00 */
[----:B------:R-:W-:Y:S02]  /*7210*/  FFMA.FTZ R76, R95, R72, -0.36067417263984680176 ;  /* 0xbeb8aa495f4c7423 */ /* 0x000fe40000010048 */
[----:B------:R-:W-:Y:S01]  /*7220*/  FFMA.FTZ R98, R97, R84, -0.72134751081466674805 ;  /* 0xbf38aa3b61627423 */ /* 0x000fe20000010054 */
[----:B------:R-:W1:Y:S01]  /*7230*/  LDS.128 R72, [R100] ;  /* 0x0000000064487984 */ /* 0x000e620000000c00 */
[----:B------:R-:W-:-:S02]  /*7240*/  FFMA.FTZ R80, R95, R76, 0.48089820146560668945 ;  /* 0x3ef6384a5f507423 */ /* 0x000fc4000001004c */
[----:B------:R-:W-:Y:S01]  /*7250*/  FMUL R98, R97, R98 ;  /* 0x0000006261627220 */ /* 0x000fe20000400000 */
[----:B------:R-:W2:Y:S01]  /*7260*/  LDS.128 R60, [R16+0x400] ;  /* 0x00040000103c7984 */ /* 0x000ea20000000c00 */
[----:B------:R-:W-:Y:S02]  /*7270*/  FFMA.FTZ R112, R99, R112, 0.1716887056827545166 ;  /* 0x3e2fcf2a63707423 */ /* 0x000fe40000010070 */
[----:B------:R-:W-:Y:S01]  /*7280*/  FMUL R98, R97, R98 ;  /* 0x0000006261627220 */ /* 0x000fe20000400000 */
[----:B------:R-:W-:Y:S01]  /*7290*/  LDS.128 R64, [R16+0x800] ;  /* 0x0008000010407984 */ /* 0x000fe20000000c00 */
[----:B------:R-:W-:Y:S02]  /*72a0*/  FFMA.FTZ R112, R99, R112, -0.17900948226451873779 ;  /* 0xbe374e4363707423 */ /* 0x000fe40000010070 */
[----:B------:R-:W-:Y:S01]  /*72b0*/  FFMA.FTZ R98, R97, 1.4426950216293334961, R98 ;  /* 0x3fb8aa3b61627823 */ /* 0x000fe20000010062 */
[----:B------:R3:W-:Y:S01]  /*72c0*/  LDS.128 R68, [R16+0xc00] ;  /* 0x000c000010447984 */ /* 0x0007e20000000c00 */
[----:B------:R-:W-:-:S02]  /*72d0*/  FFMA.FTZ R112, R99, R112, 0.20512372255325317383 ;  /* 0x3e520bf463707423 */ /* 0x000fc40000010070 */
[----:B------:R-:W-:Y:S01]  /*72e0*/  FADD R93, R93, R98 ;  /* 0x000000625d5d7221 */ /* 0x000fe20000000000 */
[----:B------:R-:W4:Y:S01]  /*72f0*/  LDS.128 R76, [R100+0x400] ;  /* 0x00040000644c7984 */ /* 0x000f220000000c00 */
[----:B------:R-:W-:Y:S02]  /*7300*/  FFMA.FTZ R112, R99, R112, -0.24046532809734344482 ;  /* 0xbe763c8b63707423 */ /* 0x000fe40000010070 */
[----:B---3--:R-:W-:Y:S01]  /*7310*/  FFMA.FTZ R16, R95, R80, -0.72134751081466674805 ;  /* 0xbf38aa3b5f107423 */ /* 0x008fe20000010050 */
[----:B------:R-:W-:Y:S01]  /*7320*/  LDS.128 R84, [R100+0xc00] ;  /* 0x000c000064547984 */ /* 0x000fe20000000c00 */
[----:B------:R-:W-:Y:S02]  /*7330*/  FFMA.FTZ R112, R99, R112, 0.28857114911079406738 ;  /* 0x3e93bf9963707423 */ /* 0x000fe40000010070 */
[----:B------:R-:W-:Y:S01]  /*7340*/  FMUL R16, R95, R16 ;  /* 0x000000105f107220 */ /* 0x000fe20000400000 */
[----:B------:R-:W3:Y:S01]  /*7350*/  LDS.128 R80, [R100+0x800] ;  /* 0x0008000064507984 */ /* 0x000ee20000000c00 */
[----:B------:R-:W-:-:S02]  /*7360*/  FFMA.FTZ R112, R99, R112, -0.36067417263984680176 ;  /* 0xbeb8aa4963707423 */ /* 0x000fc40000010070 */
[----:B------:R-:W-:Y:S02]  /*7370*/  FMUL R16, R95, R16 ;  /* 0x000000105f107220 */ /* 0x000fe40000400000 */
[----:B------:R-:W-:Y:S02]  /*7380*/  FFMA.FTZ R112, R99, R112, 0.48089820146560668945 ;  /* 0x3ef6384a63707423 */ /* 0x000fe40000010070 */
[----:B------:R-:W-:Y:S01]  /*7390*/  FFMA.FTZ R95, R95, 1.4426950216293334961, R16 ;  /* 0x3fb8aa3b5f5f7823 */ /* 0x000fe20000010010 */
[----:B------:R-:W-:Y:S01]  /*73a0*/  @P5 MOV R16, 0x7f800000 ;  /* 0x7f80000000105802 */ /* 0x000fe20000000f00 */
[----:B------:R-:W-:Y:S02]  /*73b0*/  FFMA.FTZ R112, R99, R112, -0.72134751081466674805 ;  /* 0xbf38aa3b63707423 */ /* 0x000fe40000010070 */
[----:B------:R-:W-:Y:S01]  /*73c0*/  FADD R92, R92, R95 ;  /* 0x0000005f5c5c7221 */ /* 0x000fe20000000000 */
[----:B0-----:R0:W-:Y:S01]  /*73d0*/  STG.E.U16 [R202.64], R4 ;  /* 0x00000004ca007986 */ /* 0x0011e2000c101506 */
[----:B------:R-:W-:-:S02]  /*73e0*/  @P4 IMAD.MOV.U32 R95, RZ, RZ, 0x7f800000 ;  /* 0x7f800000ff5f4424 */ /* 0x000fc400078e00ff */
[----:B------:R-:W-:Y:S01]  /*73f0*/  @P5 FFMA.FTZ R92, R89, R16, +INF ;  /* 0x7f800000595c5423 */ /* 0x000fe20000010010 */
[----:B-1----:R1:W-:Y:S01]  /*7400*/  STG.E.U16 [R200.64], R72 ;  /* 0x00000048c8007986 */ /* 0x0023e2000c101506 */
[----:B------:R-:W-:Y:S01]  /*7410*/  @P4 FFMA.FTZ R91, R88, R95, +INF ;  /* 0x7f800000585b4423 */ /* 0x000fe2000001005f */
[----:B------:R-:W-:Y:S01]  /*7420*/  FSETP.NEU.AND P5, PT, R17, RZ, PT ;  /* 0x000000ff1100720b */ /* 0x000fe20003fad000 */
[----:B------:R-:W-:Y:S01]  /*7430*/  @P3 IMAD.MOV.U32 R88, RZ, RZ, 0x7f800000 ;  /* 0x7f800000ff583424 */ /* 0x000fe200078e00ff */
[----:B--2---:R-:W-:Y:S01]  /*7440*/  STG.E.U16 [R198.64], R60 ;  /* 0x0000003cc6007986 */ /* 0x004fe2000c101506 */
[----:B------:R-:W-:Y:S01]  /*7450*/  PRMT R16, R4, 0x7632, R16 ;  /* 0x0000763204107816 */ /* 0x000fe20000000010 */
[----:B------:R-:W-:Y:S01]  /*7460*/  FMUL R112, R99, R112 ;  /* 0x0000007063707220 */ /* 0x000fe20000400000 */
[----:B------:R-:W-:Y:S01]  /*7470*/  @P1 MOV R95, 0x7f800000 ;  /* 0x7f800000005f1802 */ /* 0x000fe20000000f00 */
[----:B------:R-:W-:Y:S01]  /*7480*/  @P3 FFMA.FTZ R93, R17, R88, +INF ;  /* 0x7f800000115d3423 */ /* 0x000fe20000010058 */
[----:B------:R-:W-:Y:S01]  /*7490*/  PRMT R17, R72, 0x7632, R17 ;  /* 0x0000763248117816 */ /* 0x000fe20000000011 */
[----:B------:R-:W-:Y:S01]  /*74a0*/  FMUL R112, R99, R112 ;  /* 0x0000007063707220 */ /* 0x000fe20000400000 */
[----:B0-----:R-:W-:-:S02]  /*74b0*/  PRMT R4, R60, 0x7632, R4 ;  /* 0x000076323c047816 */ /* 0x001fc40000000004 */
[----:B------:R-:W-:Y:S01]  /*74c0*/  FSETP.NEU.AND P4, PT, R89, RZ, PT ;  /* 0x000000ff5900720b */ /* 0x000fe20003f8d000 */
[----:B------:R-:W-:Y:S01]  /*74d0*/  FFMA.FTZ R99, R99, 1.4426950216293334961, R112 ;  /* 0x3fb8aa3b63637823 */ /* 0x000fe20000010070 */
[----:B----4-:R-:W-:Y:S01]  /*74e0*/  STG.E.U16 [R196.64], R76 ;  /* 0x0000004cc4007986 */ /* 0x010fe2000c101506 */
[----:B------:R-:W-:Y:S02]  /*74f0*/  PRMT R88, R79, 0x7632, R88 ;  /* 0x000076324f587816 */ /* 0x000fe40000000058 */
[----:B------:R-:W-:Y:S01]  /*7500*/  FADD R94, R94, R99 ;  /* 0x000000635e5e7221 */ /* 0x000fe20000000000 */
[----:B------:R0:W-:Y:S01]  /*7510*/  STG.E.U16 [R194.64], R64 ;  /* 0x00000040c2007986 */ /* 0x0001e2000c101506 */
[C---:B------:R-:W-:Y:S01]  /*7520*/  FSETP.NEU.AND P3, PT, R90.reuse, RZ, PT ;  /* 0x000000ff5a00720b */ /* 0x040fe20003f6d000 */
[----:B------:R-:W-:Y:S01]  /*7530*/  @P1 FFMA.FTZ R94, R90, R95, +INF ;  /* 0x7f8000005a5e1423 */ /* 0x000fe2000001005f */
[----:B------:R-:W-:Y:S01]  /*7540*/  PRMT R89, R67, 0x7632, R89 ;  /* 0x0000763243597816 */ /* 0x000fe20000000059 */
[----:B---3--:R2:W-:Y:S01]  /*7550*/  STG.E.U16 [R192.64], R80 ;  /* 0x00000050c0007986 */ /* 0x0085e2000c101506 */
[----:B-1----:R-:W-:-:S02]  /*7560*/  PRMT R72, R82, 0x7632, R72 ;  /* 0x0000763252487816 */ /* 0x002fc40000000048 */
[----:B------:R-:W-:Y:S01]  /*7570*/  PRMT R90, R83, 0x7632, R90 ;  /* 0x00007632535a7816 */ /* 0x000fe2000000005a */
[----:B------:R-:W-:Y:S01]  /*7580*/  STG.E.U16 [R190.64], R68 ;  /* 0x00000044be007986 */ /* 0x000fe2000c101506 */
[----:B0-----:R-:W-:-:S03]  /*7590*/  PRMT R64, R64, 0x7632, R64 ;  /* 0x0000763240407816 */ /* 0x001fc60000000040 */
[----:B------:R0:W-:Y:S04]  /*75a0*/  STG.E.U16 [R188.64], R84 ;  /* 0x00000054bc007986 */ /* 0x0001e8000c101506 */
[----:B------:R-:W-:Y:S01]  /*75b0*/  STG.E.U16 [R186.64], R16 ;  /* 0x00000010ba007986 */ /* 0x000fe2000c101506 */
[----:B--2---:R-:W-:-:S03]  /*75c0*/  PRMT R80, R80, 0x7632, R80 ;  /* 0x0000763250507816 */ /* 0x004fc60000000050 */
[----:B------:R1:W-:Y:S04]  /*75d0*/  STG.E.U16 [R2.64], R17 ;  /* 0x0000001102007986 */ /* 0x0003e8000c101506 */
[----:B------:R2:W-:Y:S01]  /*75e0*/  STG.E.U16 [R8.64], R4 ;  /* 0x0000000408007986 */ /* 0x0005e2000c101506 */
[----:B0-----:R-:W-:Y:S02]  /*75f0*/  PRMT R84, R84, 0x7632, R84 ;  /* 0x0000763254547816 */ /* 0x001fe40000000054 */
[----:B-1----:R-:W-:Y:S02]  /*7600*/  PRMT R3, R76, 0x7632, R3 ;  /* 0x000076324c037816 */ /* 0x002fe40000000003 */
[----:B------:R-:W-:Y:S02]  /*7610*/  PRMT R2, R73, 0x7632, R2 ;  /* 0x0000763249027816 */ /* 0x000fe40000000002 */
[----:B--2---:R-:W-:Y:S01]  /*7620*/  PRMT R9, R68, 0x7632, R9 ;  /* 0x0000763244097816 */ /* 0x004fe20000000009 */
[----:B------:R0:W-:Y:S01]  /*7630*/  STG.E.U16 [R10.64], R3 ;  /* 0x000000030a007986 */ /* 0x0001e2000c101506 */
[----:B------:R-:W-:-:S02]  /*7640*/  PRMT R68, R74, 0x7632, R68 ;  /* 0x000076324a447816 */ /* 0x000fc40000000044 */
[----:B------:R-:W-:Y:S01]  /*7650*/  PRMT R76, R86, 0x7632, R76 ;  /* 0x00007632564c7816 */ /* 0x000fe2000000004c */
[----:B------:R1:W-:Y:S01]  /*7660*/  STG.E.U16 [R12.64], R64 ;  /* 0x000000400c007986 */ /* 0x0003e2000c101506 */
[----:B------:R-:W-:-:S03]  /*7670*/  FSEL R4, R91, -INF , P2 ;  /* 0xff8000005b047808 */ /* 0x000fc60001000000 */
[----:B------:R-:W-:Y:S02]  /*7680*/  STG.E.U16 [R14.64], R80 ;  /* 0x000000500e007986 */ /* 0x000fe4000c101506 */
[----:B------:R-:W-:Y:S02]  /*7690*/  FFMA R8, R4, 0.69314718246459960938, R151 ;  /* 0x3f31721804087823 */ /* 0x000fe40000000097 */
[----:B------:R2:W-:Y:S01]  /*76a0*/  STG.E.U16 [R18.64], R9 ;  /* 0x0000000912007986 */ /* 0x0005e2000c101506 */
[----:B0-----:R-:W-:-:S03]  /*76b0*/  PRMT R3, R78, 0x7632, R3 ;  /* 0x000076324e037816 */ /* 0x001fc60000000003 */
[----:B------:R0:W-:Y:S01]  /*76c0*/  STG.E.U16 [R20.64], R84 ;  /* 0x0000005414007986 */ /* 0x0001e2000c101506 */
[----:B-1----:R-:W-:-:S03]  /*76d0*/  PRMT R12, R87, 0x7632, R12 ;  /* 0x00007632570c7816 */ /* 0x002fc6000000000c */
[----:B------:R1:W-:Y:S04]  /*76e0*/  STG.E.U16 [R22.64], R5 ;  /* 0x0000000516007986 */ /* 0x0003e8000c101506 */
[----:B------:R3:W-:Y:S01]  /*76f0*/  STG.E.U16 [R24.64], R73 ;  /* 0x0000004918007986 */ /* 0x0007e2000c101506 */
[----:B--2---:R-:W-:-:S03]  /*7700*/  PRMT R19, R5, 0x7632, R19 ;  /* 0x0000763205137816 */ /* 0x004fc60000000013 */
[----:B------:R2:W-:Y:S01]  /*7710*/  STG.E.U16 [R26.64], R61 ;  /* 0x0000003d1a007986 */ /* 0x0005e2000c101506 */
[----:B0-----:R-:W-:-:S03]  /*7720*/  PRMT R21, R61, 0x7632, R21 ;  /* 0x000076323d157816 */ /* 0x001fc60000000015 */
[----:B------:R-:W-:Y:S01]  /*7730*/  STG.E.U16 [R28.64], R77 ;  /* 0x0000004d1c007986 */ /* 0x000fe2000c101506 */
[----:B-1----:R-:W-:Y:S02]  /*7740*/  PRMT R22, R77, 0x7632, R22 ;  /* 0x000076324d167816 */ /* 0x002fe40000000016 */
[----:B------:R-:W-:Y:S01]  /*7750*/  PRMT R23, R65, 0x7632, R23 ;  /* 0x0000763241177816 */ /* 0x000fe20000000017 */
[----:B------:R-:W-:Y:S01]  /*7760*/  STG.E.U16 [R30.64], R65 ;  /* 0x000000411e007986 */ /* 0x000fe2000c101506 */
[----:B---3--:R-:W-:Y:S02]  /*7770*/  PRMT R24, R81, 0x7632, R24 ;  /* 0x0000763251187816 */ /* 0x008fe40000000018 */
[----:B------:R-:W-:Y:S01]  /*7780*/  PRMT R25, R69, 0x7632, R25 ;  /* 0x0000763245197816 */ /* 0x000fe20000000019 */
[----:B------:R-:W-:Y:S01]  /*7790*/  STG.E.U16 [R32.64], R81 ;  /* 0x0000005120007986 */ /* 0x000fe2000c101506 */
[----:B--2---:R-:W-:Y:S02]  /*77a0*/  PRMT R26, R85, 0x7632, R26 ;  /* 0x00007632551a7816 */ /* 0x004fe4000000001a */
[----:B------:R-:W-:Y:S01]  /*77b0*/  PRMT R73, R70, 0x7632, R73 ;  /* 0x0000763246497816 */ /* 0x000fe20000000049 */
[----:B------:R0:W-:Y:S01]  /*77c0*/  STG.E.U16 [R34.64], R69 ;  /* 0x0000004522007986 */ /* 0x0001e2000c101506 */
[----:B------:R-:W-:-:S03]  /*77d0*/  FSEL R5, R94, -INF , P3 ;  /* 0xff8000005e057808 */ /* 0x000fc60001800000 */
[----:B------:R1:W-:Y:S02]  /*77e0*/  STG.E.U16 [R36.64], R85 ;  /* 0x0000005524007986 */ /* 0x0003e4000c101506 */
[----:B------:R-:W-:Y:S02]  /*77f0*/  FFMA R11, R5, 0.69314718246459960938, R150 ;  /* 0x3f317218050b7823 */ /* 0x000fe40000000096 */
[----:B------:R-:W-:Y:S04]  /*7800*/  STG.E.U16 [R38.64], R19 ;  /* 0x0000001326007986 */ /* 0x000fe8000c101506 */
[----:B------:R2:W-:Y:S01]  /*7810*/  STG.E.U16 [R40.64], R2 ;  /* 0x0000000228007986 */ /* 0x0005e2000c101506 */
[----:B0-----:R-:W-:-:S03]  /*7820*/  PRMT R69, R62, 0x7632, R69 ;  /* 0x000076323e457816 */ /* 0x001fc60000000045 */
[----:B------:R-:W-:Y:S01]  /*7830*/  STG.E.U16 [R42.64], R21 ;  /* 0x000000152a007986 */ /* 0x000fe2000c101506 */
[----:B-1----:R-:W-:-:S03]  /*7840*/  PRMT R85, R7, 0x7632, R85 ;  /* 0x0000763207557816 */ /* 0x002fc60000000055 */
[----:B------:R-:W-:Y:S04]  /*7850*/  STG.E.U16 [R44.64], R22 ;  /* 0x000000162c007986 */ /* 0x000fe8000c101506 */
[----:B------:R-:W-:Y:S01]  /*7860*/  STG.E.U16 [R46.64], R23 ;  /* 0x000000172e007986 */ /* 0x000fe2000c101506 */
[----:B--2---:R-:W-:-:S03]  /*7870*/  PRMT R2, R6, 0x7632, R2 ;  /* 0x0000763206027816 */ /* 0x004fc60000000002 */
[----:B------:R-:W-:Y:S04]  /*7880*/  STG.E.U16 [R48.64], R24 ;  /* 0x0000001830007986 */ /* 0x000fe8000c101506 */
[----:B------:R-:W-:Y:S04]  /*7890*/  STG.E.U16 [R50.64], R25 ;  /* 0x0000001932007986 */ /* 0x000fe8000c101506 */
[----:B------:R-:W-:Y:S04]  /*78a0*/  STG.E.U16 [R52.64], R26 ;  /* 0x0000001a34007986 */ /* 0x000fe8000c101506 */
[----:B------:R0:W-:Y:S04]  /*78b0*/  STG.E.U16 [R54.64], R6 ;  /* 0x0000000636007986 */ /* 0x0001e8000c101506 */
[----:B------:R-:W-:Y:S04]  /*78c0*/  STG.E.U16 [R56.64], R74 ;  /* 0x0000004a38007986 */ /* 0x000fe8000c101506 */
[----:B------:R-:W-:Y:S04]  /*78d0*/  STG.E.U16 [R58.64], R62 ;  /* 0x0000003e3a007986 */ /* 0x000fe8000c101506 */
[----:B------:R-:W-:Y:S01]  /*78e0*/  STG.E.U16 [R124.64], R78 ;  /* 0x0000004e7c007986 */ /* 0x000fe2000c101506 */
[----:B0-----:R-:W-:-:S03]  /*78f0*/  PRMT R6, R63, 0x7632, R6 ;  /* 0x000076323f067816 */ /* 0x001fc60000000006 */
[----:B------:R0:W-:Y:S04]  /*7900*/  STG.E.U16 [R126.64], R66 ;  /* 0x000000427e007986 */ /* 0x0001e8000c101506 */
[----:B------:R-:W-:Y:S04]  /*7910*/  STG.E.U16 [R128.64], R82 ;  /* 0x0000005280007986 */ /* 0x000fe8000c101506 */
[----:B------:R-:W-:Y:S04]  /*7920*/  STG.E.U16 [R130.64], R70 ;  /* 0x0000004682007986 */ /* 0x000fe8000c101506 */
[----:B------:R1:W-:Y:S01]  /*7930*/  STG.E.U16 [R132.64], R86 ;  /* 0x0000005684007986 */ /* 0x0003e2000c101506 */
[----:B0-----:R-:W-:-:S03]  /*7940*/  PRMT R66, R66, 0x7632, R66 ;  /* 0x0000763242427816 */ /* 0x001fc60000000042 */
[----:B------:R0:W-:Y:S04]  /*7950*/  STG.E.U16 [R134.64], R2 ;  /* 0x0000000286007986 */ /* 0x0001e8000c101506 */
[----:B------:R-:W-:Y:S04]  /*7960*/  STG.E.U16 [R136.64], R68 ;  /* 0x0000004488007986 */ /* 0x000fe8000c101506 */
[----:B------:R-:W-:Y:S01]  /*7970*/  STG.E.U16 [R138.64], R69 ;  /* 0x000000458a007986 */ /* 0x000fe2000c101506 */
[----:B-1----:R-:W-:-:S03]  /*7980*/  PRMT R86, R75, 0x7632, R86 ;  /* 0x000076324b567816 */ /* 0x002fc60000000056 */
[----:B------:R1:W-:Y:S01]  /*7990*/  STG.E.U16 [R140.64], R3 ;  /* 0x000000038c007986 */ /* 0x0003e2000c101506 */
[----:B0-----:R-:W-:-:S03]  /*79a0*/  FSEL R2, R93, -INF , P5 ;  /* 0xff8000005d027808 */ /* 0x001fc60002800000 */
[----:B------:R-:W-:Y:S02]  /*79b0*/  STG.E.U16 [R142.64], R66 ;  /* 0x000000428e007986 */ /* 0x000fe4000c101506 */
[----:B------:R-:W-:Y:S02]  /*79c0*/  FFMA R10, R2, 0.69314718246459960938, R149 ;  /* 0x3f317218020a7823 */ /* 0x000fe40000000095 */
[----:B------:R-:W-:Y:S04]  /*79d0*/  STG.E.U16 [R144.64], R72 ;  /* 0x0000004890007986 */ /* 0x000fe8000c101506 */
[----:B------:R-:W-:Y:S01]  /*79e0*/  STG.E.U16 [R146.64], R73 ;  /* 0x0000004992007986 */ /* 0x000fe2000c101506 */
[----:B-1----:R-:W-:-:S03]  /*79f0*/  FSEL R3, R92, -INF , P4 ;  /* 0xff8000005c037808 */ /* 0x002fc60002000000 */
[----:B------:R-:W-:Y:S02]  /*7a00*/  STG.E.U16 [R152.64], R76 ;  /* 0x0000004c98007986 */ /* 0x000fe4000c101506 */
[----:B------:R-:W-:Y:S02]  /*7a10*/  FFMA R9, R3, 0.69314718246459960938, R148 ;  /* 0x3f31721803097823 */ /* 0x000fe40000000094 */
[----:B------:R0:W-:Y:S04]  /*7a20*/  STG.E.U16 [R154.64], R7 ;  /* 0x000000079a007986 */ /* 0x0001e8000c101506 */
[----:B------:R1:W-:Y:S04]  /*7a30*/  STG.E.U16 [R156.64], R75 ;  /* 0x0000004b9c007986 */ /* 0x0003e8000c101506 */
[----:B------:R1:W-:Y:S04]  /*7a40*/  STG.E.U16 [R158.64], R63 ;  /* 0x0000003f9e007986 */ /* 0x0003e8000c101506 */
[----:B------:R1:W-:Y:S01]  /*7a50*/  STG.E.U16 [R160.64], R79 ;  /* 0x0000004fa0007986 */ /* 0x0003e2000c101506 */
[----:B0-----:R-:W-:-:S03]  /*7a60*/  PRMT R7, R71, 0x7632, R7 ;  /* 0x0000763247077816 */ /* 0x001fc60000000007 */
[----:B------:R1:W-:Y:S04]  /*7a70*/  STG.E.U16 [R162.64], R67 ;  /* 0x00000043a2007986 */ /* 0x0003e8000c101506 */
        /* <DEDUP_REMOVED lines=11> */
[----:B------:R-:W-:Y:S06]  /*7b30*/  BAR.SYNC.DEFER_BLOCKING 0x0 ;  /* 0x0000000000007b1d */ /* 0x000fec0000010000 */
[----:B------:R1:W-:Y:S04]  /*7b40*/  STS.128 [R252.X4], R8 ;  /* 0x00000008fc007388 */ /* 0x0003e80000004c00 */
[----:B------:R-:W-:Y:S06]  /*7b50*/  BAR.SYNC.DEFER_BLOCKING 0x0 ;  /* 0x0000000000007b1d */ /* 0x000fec0000010000 */
[----:B------:R-:W-:Y:S05]  /*7b60*/  @P0 EXIT ;  /* 0x000000000000094d */ /* 0x000fea0003800000 */
[----:B-1----:R-:W0:Y:S01]  /*7b70*/  LDS R7, [R0] ;  /* 0x0000000000077984 */ /* 0x002e220000000800 */
[----:B------:R-:W-:Y:S01]  /*7b80*/  IMAD R2, R229, c[0x0][0x1cc], RZ ;  /* 0x00007300e5027a24 */ /* 0x000fe200078e02ff */
[C---:B------:R-:W-:Y:S01]  /*7b90*/  SHF.L.U32 R6, R228.reuse, 0x2, RZ ;  /* 0x00000002e4067819 */ /* 0x040fe200000006ff */
[----:B------:R-:W-:-:S04]  /*7ba0*/  IMAD.HI R5, R228, 0x4, RZ ;  /* 0x00000004e4057827 */ /* 0x000fc800078e02ff */
[C---:B------:R-:W-:Y:S02]  /*7bb0*/  IMAD.SHL.U32 R3, R2.reuse, 0x4, RZ ;  /* 0x0000000402037824 */ /* 0x040fe400078e00ff */
[----:B------:R-:W-:-:S03]  /*7bc0*/  IMAD.HI R4, R2, 0x4, RZ ;  /* 0x0000000402047827 */ /* 0x000fc600078e02ff */
[----:B------:R-:W-:-:S04]  /*7bd0*/  IADD3 R2, P0, P1, R6, c[0x0][0x180], R3 ;  /* 0x0000600006027a10 */ /* 0x000fc8000791e003 */
[----:B------:R-:W-:-:S05]  /*7be0*/  IADD3.X R3, R5, c[0x0][0x184], R4, P0, P1 ;  /* 0x0000610005037a10 */ /* 0x000fca00007e2404 */
[----:B0-----:R-:W-:Y:S01]  /*7bf0*/  STG.E [R2.64], R7 ;  /* 0x0000000702007986 */ /* 0x001fe2000c101906 */
[----:B------:R-:W-:Y:S05]  /*7c00*/  EXIT ;  /* 0x000000000000794d */ /* 0x000fea0003800000 */
.L_x_2:
[----:B------:R-:W-:-:S00]  /*7c10*/  BRA `(.L_x_2) ;  /* 0xfffffff000007947 */ /* 0x000fc0000383ffff */
[----:B------:R-:W-:-:S00]  /*7c20*/  NOP ;  /* 0x0000000000007918 */ /* 0x000fc00000000000 */
        /* <DEDUP_REMOVED lines=13> */
.L_x_3:


//--------------------- .nv.global.init           --------------------------
	.section	.nv.global.init,"aw",@progbits
.nv.global.init:
	.type		_$_str,@object
	.size		_$_str,(.L_0 - _$_str)
_$_str:
        /*0000*/ 	.byte	0x5f, 0x5f, 0x43, 0x55, 0x44, 0x41, 0x5f, 0x46, 0x54, 0x5a, 0x00
.L_0:


//--------------------- .nv.shared.attn_fwd       --------------------------
	.section	.nv.shared.attn_fwd,"aw",@nobits
	.sectionflags	@""
	.align	16
